	.target	sm_100a

	.elftype	@"ET_EXEC"


//--------------------- .note.nv.tkinfo           --------------------------
	.section	.note.nv.tkinfo,"",@"SHT_NOTE"
	.sectionflags	@"SHF_NOTE_NV_TKINFO"
	.tkinfo
        /*0018*/ 	.word	0x00000002
        /*0030*/ 	.string	""
        /*0030*/ 	.string	"ptxas"
        /*0030*/ 	.string	"Cuda compilation tools, release 13.0, V13.0.88"
        /*0030*/ 	.string	"Build cuda_13.0.r13.0/compiler.36424714_0"
        /*0030*/ 	.string	"-arch sm_100a -m 64 "



//--------------------- .note.nv.cuinfo           --------------------------
	.section	.note.nv.cuinfo,"",@"SHT_NOTE"
	.sectionflags	@"SHF_NOTE_NV_CUINFO"
        /*0018*/ 	.short	0x0002
        /*001a*/ 	.short	0x0064
        /*001c*/ 	.short	0x0082
	.zero		2


//--------------------- .nv.info                  --------------------------
	.section	.nv.info,"",@"SHT_CUDA_INFO"
	.align	4


	//----- nvinfo : EIATTR_REGCOUNT
	.align		4
        /*0000*/ 	.byte	0x04, 0x2f
        /*0002*/ 	.short	(.L_19 - .L_18)
	.align		4
.L_18:
        /*0004*/ 	.word	index@(_ZN7cutlass13device_kernelINS_4conv6kernel13ConvUniversalINS1_16ConvProblemShapeILNS1_8OperatorE1ELi2EEENS1_10collective14CollectiveConvINS1_47MainloopSm100TmaUmmaWarpSpecializedImplicitGemmILS5_1ELi27ELi2ELi1ELi2EN4cute5tupleIJNSA_1CILi1EEESD_SD_EEEEENSB_IJNSC_ILi64EEESG_NSB_IJSG_EEEEEENS_12float_e4m3_tESJ_NSA_8TiledMMAINSA_8MMA_AtomIJNSA_10MMA_TraitsINSA_19SM100_MMA_F8F6F4_SSEJSJ_SJ_fSG_SG_NSA_17integral_constantINSA_4UMMA5MajorELSQ_0EEENSO_ISQ_LSQ_1EEENSO_INSP_7ScaleInELST_0EEESU_EEEEEENSA_6LayoutISE_NSB_IJNSC_ILi0EEESY_SY_EEEEENSB_IJNSA_10UnderscoreES11_S11_EEEEENS7_6detail27Sm100ImplicitGemmTileTraitsINSA_20SM90_TMA_LOAD_IM2COLENSA_14ComposedLayoutINSA_7SwizzleILi2ELi4ELi3EEENSA_18smem_ptr_flag_bitsILi8EEENSX_INSB_IJNSC_ILi8EEESG_EEENSB_IJSG_SD_EEEEEEEvEENS15_INSA_13SM90_TMA_LOADENS17_IS19_S1B_NSX_INSB_IJSG_S1C_EEENSB_IJSD_SG_EEEEEEEvEEEENS_8epilogue10collective18CollectiveEpilogueINS1P_23Sm100TmaWarpSpecializedILi1ELi1ELi32ELb0ELb0EEEJSI_NSB_IJNSX_ISG_SD_EES1U_EEESJ_NSB_IJNSB_IJlllEEESD_SY_EEESJ_S1X_NS1P_6fusion15FusionCallbacksIS1T_NS1Y_17LinearCombinationISJ_fSJ_fLNS_15FloatRoundStyleE2EEESI_S1V_JEEENSA_5SM1004TMEM4LOAD26SM100_TMEM_LOAD_16dp32b32xES16_S1G_NSA_39AutoVectorizingCopyWithAssumedAlignmentILi128EEENSA_21SM90_TMA_STORE_IM2COLES1G_S29_S29_EEEvvEEEEvNT_6ParamsE)
        /*0008*/ 	.word	0x00000077


	//----- nvinfo : EIATTR_FRAME_SIZE
	.align		4
.L_19:
        /*000c*/ 	.byte	0x04, 0x11
        /*000e*/ 	.short	(.L_21 - .L_20)
	.align		4
.L_20:
        /*0010*/ 	.word	index@($__internal_2_$__cuda_sm10x_tcgen05_guardrail_trap_unallocated_columns_being_dealloced)
        /*0014*/ 	.word	0x00000008


	//----- nvinfo : EIATTR_FRAME_SIZE
	.align		4
.L_21:
        /*0018*/ 	.byte	0x04, 0x11
        /*001a*/ 	.short	(.L_23 - .L_22)
	.align		4
.L_22:
        /*001c*/ 	.word	index@($__internal_1_$__cuda_sm10x_tcgen05_guardrail_trap_phase_invalid_during_alloc)
        /*0020*/ 	.word	0x00000008


	//----- nvinfo : EIATTR_FRAME_SIZE
	.align		4
.L_23:
        /*0024*/ 	.byte	0x04, 0x11
        /*0026*/ 	.short	(.L_25 - .L_24)
	.align		4
.L_24:
        /*0028*/ 	.word	index@($__internal_0_$__cuda_sm10x_tcgen05_guardrail_trap_col_being_dealloced_not_returned_by_alloc)
        /*002c*/ 	.word	0x00000008


	//----- nvinfo : EIATTR_FRAME_SIZE
	.align		4
.L_25:
        /*0030*/ 	.byte	0x04, 0x11
        /*0032*/ 	.short	(.L_27 - .L_26)
	.align		4
.L_26:
        /*0034*/ 	.word	index@(_ZN7cutlass13device_kernelINS_4conv6kernel13ConvUniversalINS1_16ConvProblemShapeILNS1_8OperatorE1ELi2EEENS1_10collective14CollectiveConvINS1_47MainloopSm100TmaUmmaWarpSpecializedImplicitGemmILS5_1ELi27ELi2ELi1ELi2EN4cute5tupleIJNSA_1CILi1EEESD_SD_EEEEENSB_IJNSC_ILi64EEESG_NSB_IJSG_EEEEEENS_12float_e4m3_tESJ_NSA_8TiledMMAINSA_8MMA_AtomIJNSA_10MMA_TraitsINSA_19SM100_MMA_F8F6F4_SSEJSJ_SJ_fSG_SG_NSA_17integral_constantINSA_4UMMA5MajorELSQ_0EEENSO_ISQ_LSQ_1EEENSO_INSP_7ScaleInELST_0EEESU_EEEEEENSA_6LayoutISE_NSB_IJNSC_ILi0EEESY_SY_EEEEENSB_IJNSA_10UnderscoreES11_S11_EEEEENS7_6detail27Sm100ImplicitGemmTileTraitsINSA_20SM90_TMA_LOAD_IM2COLENSA_14ComposedLayoutINSA_7SwizzleILi2ELi4ELi3EEENSA_18smem_ptr_flag_bitsILi8EEENSX_INSB_IJNSC_ILi8EEESG_EEENSB_IJSG_SD_EEEEEEEvEENS15_INSA_13SM90_TMA_LOADENS17_IS19_S1B_NSX_INSB_IJSG_S1C_EEENSB_IJSD_SG_EEEEEEEvEEEENS_8epilogue10collective18CollectiveEpilogueINS1P_23Sm100TmaWarpSpecializedILi1ELi1ELi32ELb0ELb0EEEJSI_NSB_IJNSX_ISG_SD_EES1U_EEESJ_NSB_IJNSB_IJlllEEESD_SY_EEESJ_S1X_NS1P_6fusion15FusionCallbacksIS1T_NS1Y_17LinearCombinationISJ_fSJ_fLNS_15FloatRoundStyleE2EEESI_S1V_JEEENSA_5SM1004TMEM4LOAD26SM100_TMEM_LOAD_16dp32b32xES16_S1G_NSA_39AutoVectorizingCopyWithAssumedAlignmentILi128EEENSA_21SM90_TMA_STORE_IM2COLES1G_S29_S29_EEEvvEEEEvNT_6ParamsE)
        /*0038*/ 	.word	0x00000008


	//----- nvinfo : EIATTR_MIN_STACK_SIZE
	.align		4
.L_27:
        /*003c*/ 	.byte	0x04, 0x12
        /*003e*/ 	.short	(.L_29 - .L_28)
	.align		4
.L_28:
        /*0040*/ 	.word	index@(_ZN7cutlass13device_kernelINS_4conv6kernel13ConvUniversalINS1_16ConvProblemShapeILNS1_8OperatorE1ELi2EEENS1_10collective14CollectiveConvINS1_47MainloopSm100TmaUmmaWarpSpecializedImplicitGemmILS5_1ELi27ELi2ELi1ELi2EN4cute5tupleIJNSA_1CILi1EEESD_SD_EEEEENSB_IJNSC_ILi64EEESG_NSB_IJSG_EEEEEENS_12float_e4m3_tESJ_NSA_8TiledMMAINSA_8MMA_AtomIJNSA_10MMA_TraitsINSA_19SM100_MMA_F8F6F4_SSEJSJ_SJ_fSG_SG_NSA_17integral_constantINSA_4UMMA5MajorELSQ_0EEENSO_ISQ_LSQ_1EEENSO_INSP_7ScaleInELST_0EEESU_EEEEEENSA_6LayoutISE_NSB_IJNSC_ILi0EEESY_SY_EEEEENSB_IJNSA_10UnderscoreES11_S11_EEEEENS7_6detail27Sm100ImplicitGemmTileTraitsINSA_20SM90_TMA_LOAD_IM2COLENSA_14ComposedLayoutINSA_7SwizzleILi2ELi4ELi3EEENSA_18smem_ptr_flag_bitsILi8EEENSX_INSB_IJNSC_ILi8EEESG_EEENSB_IJSG_SD_EEEEEEEvEENS15_INSA_13SM90_TMA_LOADENS17_IS19_S1B_NSX_INSB_IJSG_S1C_EEENSB_IJSD_SG_EEEEEEEvEEEENS_8epilogue10collective18CollectiveEpilogueINS1P_23Sm100TmaWarpSpecializedILi1ELi1ELi32ELb0ELb0EEEJSI_NSB_IJNSX_ISG_SD_EES1U_EEESJ_NSB_IJNSB_IJlllEEESD_SY_EEESJ_S1X_NS1P_6fusion15FusionCallbacksIS1T_NS1Y_17LinearCombinationISJ_fSJ_fLNS_15FloatRoundStyleE2EEESI_S1V_JEEENSA_5SM1004TMEM4LOAD26SM100_TMEM_LOAD_16dp32b32xES16_S1G_NSA_39AutoVectorizingCopyWithAssumedAlignmentILi128EEENSA_21SM90_TMA_STORE_IM2COLES1G_S29_S29_EEEvvEEEEvNT_6ParamsE)
        /*0044*/ 	.word	0x00000008
.L_29:


//--------------------- .nv.compat                --------------------------
	.section	.nv.compat,"",@"SHT_CUDA_COMPAT_INFO"
	.align	4
        /*0000*/ 	.byte	0x02, 0x09, 0x01, 0x00, 0x02, 0x02, 0x02, 0x00, 0x02, 0x05, 0x05, 0x00, 0x03, 0x07, 0x01, 0x01
        /*0010*/ 	.byte	0x02, 0x03, 0x01, 0x00, 0x02, 0x06, 0x01, 0x00, 0x04, 0x0b, 0x08, 0x00, 0x09, 0x00, 0x00, 0x00
        /*0020*/ 	.byte	0x00, 0x00, 0x00, 0x00


//--------------------- .nv.info._ZN7cutlass13device_kernelINS_4conv6kernel13ConvUniversalINS1_16ConvProblemShapeILNS1_8OperatorE1ELi2EEENS1_10collective14CollectiveConvINS1_47MainloopSm100TmaUmmaWarpSpecializedImplicitGemmILS5_1ELi27ELi2ELi1ELi2EN4cute5tupleIJNSA_1CILi1EEESD_SD_EEEEENSB_IJNSC_ILi64EEESG_NSB_IJSG_EEEEEENS_12float_e4m3_tESJ_NSA_8TiledMMAINSA_8MMA_AtomIJNSA_10MMA_TraitsINSA_19SM100_MMA_F8F6F4_SSEJSJ_SJ_fSG_SG_NSA_17integral_constantINSA_4UMMA5MajorELSQ_0EEENSO_ISQ_LSQ_1EEENSO_INSP_7ScaleInELST_0EEESU_EEEEEENSA_6LayoutISE_NSB_IJNSC_ILi0EEESY_SY_EEEEENSB_IJNSA_10UnderscoreES11_S11_EEEEENS7_6detail27Sm100ImplicitGemmTileTraitsINSA_20SM90_TMA_LOAD_IM2COLENSA_14ComposedLayoutINSA_7SwizzleILi2ELi4ELi3EEENSA_18smem_ptr_flag_bitsILi8EEENSX_INSB_IJNSC_ILi8EEESG_EEENSB_IJSG_SD_EEEEEEEvEENS15_INSA_13SM90_TMA_LOADENS17_IS19_S1B_NSX_INSB_IJSG_S1C_EEENSB_IJSD_SG_EEEEEEEvEEEENS_8epilogue10collective18CollectiveEpilogueINS1P_23Sm100TmaWarpSpecializedILi1ELi1ELi32ELb0ELb0EEEJSI_NSB_IJNSX_ISG_SD_EES1U_EEESJ_NSB_IJNSB_IJlllEEESD_SY_EEESJ_S1X_NS1P_6fusion15FusionCallbacksIS1T_NS1Y_17LinearCombinationISJ_fSJ_fLNS_15FloatRoundStyleE2EEESI_S1V_JEEENSA_5SM1004TMEM4LOAD26SM100_TMEM_LOAD_16dp32b32xES16_S1G_NSA_39AutoVectorizingCopyWithAssumedAlignmentILi128EEENSA_21SM90_TMA_STORE_IM2COLES1G_S29_S29_EEEvvEEEEvNT_6ParamsE --------------------------
	.section	.nv.info._ZN7cutlass13device_kernelINS_4conv6kernel13ConvUniversalINS1_16ConvProblemShapeILNS1_8OperatorE1ELi2EEENS1_10collective14CollectiveConvINS1_47MainloopSm100TmaUmmaWarpSpecializedImplicitGemmILS5_1ELi27ELi2ELi1ELi2EN4cute5tupleIJNSA_1CILi1EEESD_SD_EEEEENSB_IJNSC_ILi64EEESG_NSB_IJSG_EEEEEENS_12float_e4m3_tESJ_NSA_8TiledMMAINSA_8MMA_AtomIJNSA_10MMA_TraitsINSA_19SM100_MMA_F8F6F4_SSEJSJ_SJ_fSG_SG_NSA_17integral_constantINSA_4UMMA5MajorELSQ_0EEENSO_ISQ_LSQ_1EEENSO_INSP_7ScaleInELST_0EEESU_EEEEEENSA_6LayoutISE_NSB_IJNSC_ILi0EEESY_SY_EEEEENSB_IJNSA_10UnderscoreES11_S11_EEEEENS7_6detail27Sm100ImplicitGemmTileTraitsINSA_20SM90_TMA_LOAD_IM2COLENSA_14ComposedLayoutINSA_7SwizzleILi2ELi4ELi3EEENSA_18smem_ptr_flag_bitsILi8EEENSX_INSB_IJNSC_ILi8EEESG_EEENSB_IJSG_SD_EEEEEEEvEENS15_INSA_13SM90_TMA_LOADENS17_IS19_S1B_NSX_INSB_IJSG_S1C_EEENSB_IJSD_SG_EEEEEEEvEEEENS_8epilogue10collective18CollectiveEpilogueINS1P_23Sm100TmaWarpSpecializedILi1ELi1ELi32ELb0ELb0EEEJSI_NSB_IJNSX_ISG_SD_EES1U_EEESJ_NSB_IJNSB_IJlllEEESD_SY_EEESJ_S1X_NS1P_6fusion15FusionCallbacksIS1T_NS1Y_17LinearCombinationISJ_fSJ_fLNS_15FloatRoundStyleE2EEESI_S1V_JEEENSA_5SM1004TMEM4LOAD26SM100_TMEM_LOAD_16dp32b32xES16_S1G_NSA_39AutoVectorizingCopyWithAssumedAlignmentILi128EEENSA_21SM90_TMA_STORE_IM2COLES1G_S29_S29_EEEvvEEEEvNT_6ParamsE,"",@"SHT_CUDA_INFO"
	.sectionflags	@""
	.align	4


	//----- nvinfo : EIATTR_CUDA_API_VERSION
	.align		4
        /*0000*/ 	.byte	0x04, 0x37
        /*0002*/ 	.short	(.L_31 - .L_30)
.L_30:
        /*0004*/ 	.word	0x00000082


	//----- nvinfo : EIATTR_KPARAM_INFO
	.align		4
.L_31:
        /*0008*/ 	.byte	0x04, 0x17
        /*000a*/ 	.short	(.L_33 - .L_32)
.L_32:
        /*000c*/ 	.word	0x00000000
        /*0010*/ 	.short	0x0000
        /*0012*/ 	.short	0x0000
        /*0014*/ 	.byte	0x00, 0xf0, 0x01, 0x20


	//----- nvinfo : EIATTR_AT_ENTRY_FRAGMENTS
	.align		4
.L_33:
        /*0018*/ 	.byte	0x04, 0x4f
        /*001a*/ 	.short	(.L_35 - .L_34)


	//   ....[0]....
.L_34:
        /*001c*/ 	.word	0x00000006


	//----- nvinfo : EIATTR_RESERVED_SMEM_USED
	.align		4
.L_35:
        /*0020*/ 	.byte	0x01, 0x41
	.zero		2


	//----- nvinfo : EIATTR_SPARSE_MMA_MASK
	.align		4
        /*0024*/ 	.byte	0x03, 0x50
        /*0026*/ 	.short	0x0000


	//----- nvinfo : EIATTR_TCGEN05_1CTA_USED
	.align		4
        /*0028*/ 	.byte	0x01, 0x51
	.zero		2


	//----- nvinfo : EIATTR_MAXREG_COUNT
	.align		4
        /*002c*/ 	.byte	0x03, 0x1b
        /*002e*/ 	.short	0x00ff


	//----- nvinfo : EIATTR_NUM_BARRIERS
	.align		4
        /*0030*/ 	.byte	0x02, 0x4c
        /*0032*/ 	.byte	0x07
	.zero		1


	//----- nvinfo : EIATTR_EXTERNS
	.align		4
        /*0034*/ 	.byte	0x04, 0x0f
        /*0036*/ 	.short	(.L_37 - .L_36)


	//   ....[0]....
	.align		4
.L_36:
        /*0038*/ 	.word	index@(__assertfail)


	//----- nvinfo : EIATTR_MERCURY_ISA_VERSION
	.align		4
.L_37:
        /*003c*/ 	.byte	0x03, 0x5f
        /*003e*/ 	.short	0x0101


	//----- nvinfo : EIATTR_INT_WARP_WIDE_INSTR_OFFSETS
	.align		4
        /*0040*/ 	.byte	0x04, 0x31
        /*0042*/ 	.short	(.L_39 - .L_38)


	//   ....[0]....
.L_38:
        /*0044*/ 	.word	0x000048c0


	//   ....[1]....
        /*0048*/ 	.word	0x000048e0


	//   ....[2]....
        /*004c*/ 	.word	0x00004910


	//   ....[3]....
        /*0050*/ 	.word	0x000052a0


	//   ....[4]....
        /*0054*/ 	.word	0x000054a0


	//----- nvinfo : EIATTR_COOP_GROUP_MASK_REGIDS
	.align		4
.L_39:
        /*0058*/ 	.byte	0x04, 0x29
        /*005a*/ 	.short	(.L_41 - .L_40)


	//   ....[0]....
.L_40:
        /*005c*/ 	.word	0xffffffff


	//   ....[1]....
        /*0060*/ 	.word	0xffffffff


	//   ....[2]....
        /*0064*/ 	.word	0xffffffff


	//   ....[3]....
        /*0068*/ 	.word	0xffffffff


	//   ....[4]....
        /*006c*/ 	.word	0xffffffff


	//   ....[5]....
        /*0070*/ 	.word	0xffffffff


	//   ....[6]....
        /*0074*/ 	.word	0xffffffff


	//   ....[7]....
        /*0078*/ 	.word	0xffffffff


	//   ....[8]....
        /*007c*/ 	.word	0xffffffff


	//   ....[9]....
        /*0080*/ 	.word	0xffffffff


	//   ....[10]....
        /*0084*/ 	.word	0xffffffff


	//   ....[11]....
        /*0088*/ 	.word	0xffffffff


	//----- nvinfo : EIATTR_COOP_GROUP_INSTR_OFFSETS
	.align		4
.L_41:
        /*008c*/ 	.byte	0x04, 0x28
        /*008e*/ 	.short	(.L_43 - .L_42)


	//   ....[0]....
.L_42:
        /*0090*/ 	.word	0x000000a0


	//   ....[1]....
        /*0094*/ 	.word	0x00000510


	//   ....[2]....
        /*0098*/ 	.word	0x00000990


	//   ....[3]....
        /*009c*/ 	.word	0x00000ad0


	//   ....[4]....
        /*00a0*/ 	.word	0x00000bd0


	//   ....[5]....
        /*00a4*/ 	.word	0x00000d20


	//   ....[6]....
        /*00a8*/ 	.word	0x000023a0


	//   ....[7]....
        /*00ac*/ 	.word	0x00003d30


	//   ....[8]....
        /*00b0*/ 	.word	0x00003f40


	//   ....[9]....
        /*00b4*/ 	.word	0x00003f70


	//   ....[10]....
        /*00b8*/ 	.word	0x000047a0


	//   ....[11]....
        /*00bc*/ 	.word	0x000049e0


	//----- nvinfo : EIATTR_VRC_CTA_INIT_COUNT
	.align		4
.L_43:
        /*00c0*/ 	.byte	0x02, 0x4a
        /*00c2*/ 	.byte	0x80
	.zero		1


	//----- nvinfo : EIATTR_SYSCALL_OFFSETS
	.align		4
        /*00c4*/ 	.byte	0x04, 0x46
        /*00c6*/ 	.short	(.L_45 - .L_44)


	//   ....[0]....
.L_44:
        /*00c8*/ 	.word	0x00005ed0


	//   ....[1]....
        /*00cc*/ 	.word	0x00006010


	//   ....[2]....
        /*00d0*/ 	.word	0x00006710


	//----- nvinfo : EIATTR_MBARRIER_INSTR_OFFSETS
	.align		4
.L_45:
        /*00d4*/ 	.byte	0x04, 0x39
        /*00d6*/ 	.short	(.L_47 - .L_46)


	//   ....[0]....
.L_46:
        /*00d8*/ 	.word	0x00000610
        /*00dc*/ 	.word	0x000000ff
        /*00e0*/ 	.word	0x00000000
        /*00e4*/ 	.short	0x0100
        /*00e6*/ 	.byte	0x05
	.zero		1


	//   ....[1]....
        /*00e8*/ 	.word	0x00000620
        /*00ec*/ 	.word	0x000000ff
        /*00f0*/ 	.word	0x000000d8
        /*00f4*/ 	.short	0x0100
        /*00f6*/ 	.byte	0x05
	.zero		1


	//   ....[2]....
        /*00f8*/ 	.word	0x00000630
        /*00fc*/ 	.word	0x000000ff
        /*0100*/ 	.word	0x00000008
        /*0104*/ 	.short	0x0100
        /*0106*/ 	.byte	0x05
	.zero		1


	//   ....[3]....
        /*0108*/ 	.word	0x00000640
        /*010c*/ 	.word	0x000000ff
        /*0110*/ 	.word	0x000000e0
        /*0114*/ 	.short	0x0100
        /*0116*/ 	.byte	0x05
	.zero		1


	//   ....[4]....
        /*0118*/ 	.word	0x00000650
        /*011c*/ 	.word	0x000000ff
        /*0120*/ 	.word	0x00000010
        /*0124*/ 	.short	0x0100
        /*0126*/ 	.byte	0x05
	.zero		1


	//   ....[5]....
        /*0128*/ 	.word	0x00000660
        /*012c*/ 	.word	0x000000ff
        /*0130*/ 	.word	0x000000e8
        /*0134*/ 	.short	0x0100
        /*0136*/ 	.byte	0x05
	.zero		1


	//   ....[6]....
        /*0138*/ 	.word	0x00000670
        /*013c*/ 	.word	0x000000ff
        /*0140*/ 	.word	0x00000018
        /*0144*/ 	.short	0x0100
        /*0146*/ 	.byte	0x05
	.zero		1


	//   ....[7]....
        /*0148*/ 	.word	0x00000680
        /*014c*/ 	.word	0x000000ff
        /*0150*/ 	.word	0x000000f0
        /*0154*/ 	.short	0x0100
        /*0156*/ 	.byte	0x05
	.zero		1


	//   ....[8]....
        /*0158*/ 	.word	0x00000690
        /*015c*/ 	.word	0x000000ff
        /*0160*/ 	.word	0x00000020
        /*0164*/ 	.short	0x0100
        /*0166*/ 	.byte	0x05
	.zero		1


	//   ....[9]....
        /*0168*/ 	.word	0x000006a0
        /*016c*/ 	.word	0x000000ff
        /*0170*/ 	.word	0x000000f8
        /*0174*/ 	.short	0x0100
        /*0176*/ 	.byte	0x05
	.zero		1


	//   ....[10]....
        /*0178*/ 	.word	0x000006b0
        /*017c*/ 	.word	0x000000ff
        /*0180*/ 	.word	0x00000028
        /*0184*/ 	.short	0x0100
        /*0186*/ 	.byte	0x05
	.zero		1


	//   ....[11]....
        /*0188*/ 	.word	0x000006c0
        /*018c*/ 	.word	0x000000ff
        /*0190*/ 	.word	0x00000100
        /*0194*/ 	.short	0x0100
        /*0196*/ 	.byte	0x05
	.zero		1


	//   ....[12]....
        /*0198*/ 	.word	0x000006d0
        /*019c*/ 	.word	0x000000ff
        /*01a0*/ 	.word	0x00000030
        /*01a4*/ 	.short	0x0100
        /*01a6*/ 	.byte	0x05
	.zero		1


	//   ....[13]....
        /*01a8*/ 	.word	0x000006e0
        /*01ac*/ 	.word	0x000000ff
        /*01b0*/ 	.word	0x00000108
        /*01b4*/ 	.short	0x0100
        /*01b6*/ 	.byte	0x05
	.zero		1


	//   ....[14]....
        /*01b8*/ 	.word	0x000006f0
        /*01bc*/ 	.word	0x000000ff
        /*01c0*/ 	.word	0x00000038
        /*01c4*/ 	.short	0x0100
        /*01c6*/ 	.byte	0x05
	.zero		1


	//   ....[15]....
        /*01c8*/ 	.word	0x00000700
        /*01cc*/ 	.word	0x000000ff
        /*01d0*/ 	.word	0x00000110
        /*01d4*/ 	.short	0x0100
        /*01d6*/ 	.byte	0x05
	.zero		1


	//   ....[16]....
        /*01d8*/ 	.word	0x00000710
        /*01dc*/ 	.word	0x000000ff
        /*01e0*/ 	.word	0x00000040
        /*01e4*/ 	.short	0x0100
        /*01e6*/ 	.byte	0x05
	.zero		1


	//   ....[17]....
        /*01e8*/ 	.word	0x00000720
        /*01ec*/ 	.word	0x000000ff
        /*01f0*/ 	.word	0x00000118
        /*01f4*/ 	.short	0x0100
        /*01f6*/ 	.byte	0x05
	.zero		1


	//   ....[18]....
        /*01f8*/ 	.word	0x00000730
        /*01fc*/ 	.word	0x000000ff
        /*0200*/ 	.word	0x00000048
        /*0204*/ 	.short	0x0100
        /*0206*/ 	.byte	0x05
	.zero		1


	//   ....[19]....
        /*0208*/ 	.word	0x00000740
        /*020c*/ 	.word	0x000000ff
        /*0210*/ 	.word	0x00000120
        /*0214*/ 	.short	0x0100
        /*0216*/ 	.byte	0x05
	.zero		1


	//   ....[20]....
        /*0218*/ 	.word	0x00000750
        /*021c*/ 	.word	0x000000ff
        /*0220*/ 	.word	0x00000050
        /*0224*/ 	.short	0x0100
        /*0226*/ 	.byte	0x05
	.zero		1


	//   ....[21]....
        /*0228*/ 	.word	0x00000760
        /*022c*/ 	.word	0x000000ff
        /*0230*/ 	.word	0x00000128
        /*0234*/ 	.short	0x0100
        /*0236*/ 	.byte	0x05
	.zero		1


	//   ....[22]....
        /*0238*/ 	.word	0x00000770
        /*023c*/ 	.word	0x000000ff
        /*0240*/ 	.word	0x00000058
        /*0244*/ 	.short	0x0100
        /*0246*/ 	.byte	0x05
	.zero		1


	//   ....[23]....
        /*0248*/ 	.word	0x00000780
        /*024c*/ 	.word	0x000000ff
        /*0250*/ 	.word	0x00000130
        /*0254*/ 	.short	0x0100
        /*0256*/ 	.byte	0x05
	.zero		1


	//   ....[24]....
        /*0258*/ 	.word	0x00000790
        /*025c*/ 	.word	0x000000ff
        /*0260*/ 	.word	0x00000060
        /*0264*/ 	.short	0x0100
        /*0266*/ 	.byte	0x05
	.zero		1


	//   ....[25]....
        /*0268*/ 	.word	0x000007a0
        /*026c*/ 	.word	0x000000ff
        /*0270*/ 	.word	0x00000138
        /*0274*/ 	.short	0x0100
        /*0276*/ 	.byte	0x05
	.zero		1


	//   ....[26]....
        /*0278*/ 	.word	0x000007b0
        /*027c*/ 	.word	0x000000ff
        /*0280*/ 	.word	0x00000068
        /*0284*/ 	.short	0x0100
        /*0286*/ 	.byte	0x05
	.zero		1


	//   ....[27]....
        /*0288*/ 	.word	0x000007c0
        /*028c*/ 	.word	0x000000ff
        /*0290*/ 	.word	0x00000140
        /*0294*/ 	.short	0x0100
        /*0296*/ 	.byte	0x05
	.zero		1


	//   ....[28]....
        /*0298*/ 	.word	0x000007d0
        /*029c*/ 	.word	0x000000ff
        /*02a0*/ 	.word	0x00000070
        /*02a4*/ 	.short	0x0100
        /*02a6*/ 	.byte	0x05
	.zero		1


	//   ....[29]....
        /*02a8*/ 	.word	0x000007e0
        /*02ac*/ 	.word	0x000000ff
        /*02b0*/ 	.word	0x00000148
        /*02b4*/ 	.short	0x0100
        /*02b6*/ 	.byte	0x05
	.zero		1


	//   ....[30]....
        /*02b8*/ 	.word	0x000007f0
        /*02bc*/ 	.word	0x000000ff
        /*02c0*/ 	.word	0x00000078
        /*02c4*/ 	.short	0x0100
        /*02c6*/ 	.byte	0x05
	.zero		1


	//   ....[31]....
        /*02c8*/ 	.word	0x00000800
        /*02cc*/ 	.word	0x000000ff
        /*02d0*/ 	.word	0x00000150
        /*02d4*/ 	.short	0x0100
        /*02d6*/ 	.byte	0x05
	.zero		1


	//   ....[32]....
        /*02d8*/ 	.word	0x00000810
        /*02dc*/ 	.word	0x000000ff
        /*02e0*/ 	.word	0x00000080
        /*02e4*/ 	.short	0x0100
        /*02e6*/ 	.byte	0x05
	.zero		1


	//   ....[33]....
        /*02e8*/ 	.word	0x00000820
        /*02ec*/ 	.word	0x000000ff
        /*02f0*/ 	.word	0x00000158
        /*02f4*/ 	.short	0x0100
        /*02f6*/ 	.byte	0x05
	.zero		1


	//   ....[34]....
        /*02f8*/ 	.word	0x00000830
        /*02fc*/ 	.word	0x000000ff
        /*0300*/ 	.word	0x00000088
        /*0304*/ 	.short	0x0100
        /*0306*/ 	.byte	0x05
	.zero		1


	//   ....[35]....
        /*0308*/ 	.word	0x00000840
        /*030c*/ 	.word	0x000000ff
        /*0310*/ 	.word	0x00000160
        /*0314*/ 	.short	0x0100
        /*0316*/ 	.byte	0x05
	.zero		1


	//   ....[36]....
        /*0318*/ 	.word	0x00000850
        /*031c*/ 	.word	0x000000ff
        /*0320*/ 	.word	0x00000090
        /*0324*/ 	.short	0x0100
        /*0326*/ 	.byte	0x05
	.zero		1


	//   ....[37]....
        /*0328*/ 	.word	0x00000860
        /*032c*/ 	.word	0x000000ff
        /*0330*/ 	.word	0x00000168
        /*0334*/ 	.short	0x0100
        /*0336*/ 	.byte	0x05
	.zero		1


	//   ....[38]....
        /*0338*/ 	.word	0x00000870
        /*033c*/ 	.word	0x000000ff
        /*0340*/ 	.word	0x00000098
        /*0344*/ 	.short	0x0100
        /*0346*/ 	.byte	0x05
	.zero		1


	//   ....[39]....
        /*0348*/ 	.word	0x00000880
        /*034c*/ 	.word	0x000000ff
        /*0350*/ 	.word	0x00000170
        /*0354*/ 	.short	0x0100
        /*0356*/ 	.byte	0x05
	.zero		1


	//   ....[40]....
        /*0358*/ 	.word	0x00000890
        /*035c*/ 	.word	0x000000ff
        /*0360*/ 	.word	0x000000a0
        /*0364*/ 	.short	0x0100
        /*0366*/ 	.byte	0x05
	.zero		1


	//   ....[41]....
        /*0368*/ 	.word	0x000008a0
        /*036c*/ 	.word	0x000000ff
        /*0370*/ 	.word	0x00000178
        /*0374*/ 	.short	0x0100
        /*0376*/ 	.byte	0x05
	.zero		1


	//   ....[42]....
        /*0378*/ 	.word	0x000008b0
        /*037c*/ 	.word	0x000000ff
        /*0380*/ 	.word	0x000000a8
        /*0384*/ 	.short	0x0100
        /*0386*/ 	.byte	0x05
	.zero		1


	//   ....[43]....
        /*0388*/ 	.word	0x000008c0
        /*038c*/ 	.word	0x000000ff
        /*0390*/ 	.word	0x00000180
        /*0394*/ 	.short	0x0100
        /*0396*/ 	.byte	0x05
	.zero		1


	//   ....[44]....
        /*0398*/ 	.word	0x000008d0
        /*039c*/ 	.word	0x000000ff
        /*03a0*/ 	.word	0x000000b0
        /*03a4*/ 	.short	0x0100
        /*03a6*/ 	.byte	0x05
	.zero		1


	//   ....[45]....
        /*03a8*/ 	.word	0x000008e0
        /*03ac*/ 	.word	0x000000ff
        /*03b0*/ 	.word	0x00000188
        /*03b4*/ 	.short	0x0100
        /*03b6*/ 	.byte	0x05
	.zero		1


	//   ....[46]....
        /*03b8*/ 	.word	0x000008f0
        /*03bc*/ 	.word	0x000000ff
        /*03c0*/ 	.word	0x000000b8
        /*03c4*/ 	.short	0x0100
        /*03c6*/ 	.byte	0x05
	.zero		1


	//   ....[47]....
        /*03c8*/ 	.word	0x00000900
        /*03cc*/ 	.word	0x000000ff
        /*03d0*/ 	.word	0x00000190
        /*03d4*/ 	.short	0x0100
        /*03d6*/ 	.byte	0x05
	.zero		1


	//   ....[48]....
        /*03d8*/ 	.word	0x00000910
        /*03dc*/ 	.word	0x000000ff
        /*03e0*/ 	.word	0x000000c0
        /*03e4*/ 	.short	0x0100
        /*03e6*/ 	.byte	0x05
	.zero		1


	//   ....[49]....
        /*03e8*/ 	.word	0x00000920
        /*03ec*/ 	.word	0x000000ff
        /*03f0*/ 	.word	0x00000198
        /*03f4*/ 	.short	0x0100
        /*03f6*/ 	.byte	0x05
	.zero		1


	//   ....[50]....
        /*03f8*/ 	.word	0x00000930
        /*03fc*/ 	.word	0x000000ff
        /*0400*/ 	.word	0x000000c8
        /*0404*/ 	.short	0x0100
        /*0406*/ 	.byte	0x05
	.zero		1


	//   ....[51]....
        /*0408*/ 	.word	0x00000940
        /*040c*/ 	.word	0x000000ff
        /*0410*/ 	.word	0x000001a0
        /*0414*/ 	.short	0x0100
        /*0416*/ 	.byte	0x05
	.zero		1


	//   ....[52]....
        /*0418*/ 	.word	0x00000950
        /*041c*/ 	.word	0x000000ff
        /*0420*/ 	.word	0x000000d0
        /*0424*/ 	.short	0x0100
        /*0426*/ 	.byte	0x05
	.zero		1


	//   ....[53]....
        /*0428*/ 	.word	0x00000960
        /*042c*/ 	.word	0x000000ff
        /*0430*/ 	.word	0x000001a8
        /*0434*/ 	.short	0x0100
        /*0436*/ 	.byte	0x05
	.zero		1


	//   ....[54]....
        /*0438*/ 	.word	0x00000aa0
        /*043c*/ 	.word	0x000000ff
        /*0440*/ 	.word	0x000001b0
        /*0444*/ 	.short	0x0100
        /*0446*/ 	.byte	0x07
	.zero		1


	//   ....[55]....
        /*0448*/ 	.word	0x00000ab0
        /*044c*/ 	.word	0x000000ff
        /*0450*/ 	.word	0x000001b8
        /*0454*/ 	.short	0x0100
        /*0456*/ 	.byte	0x07
	.zero		1


	//   ....[56]....
        /*0458*/ 	.word	0x00000ba0
        /*045c*/ 	.word	0x000000ff
        /*0460*/ 	.word	0x000001c0
        /*0464*/ 	.short	0x0100
        /*0466*/ 	.byte	0x05
	.zero		1


	//   ....[57]....
        /*0468*/ 	.word	0x00000bb0
        /*046c*/ 	.word	0x000000ff
        /*0470*/ 	.word	0x000001c8
        /*0474*/ 	.short	0x0100
        /*0476*/ 	.byte	0x05
	.zero		1


	//   ....[58]....
        /*0478*/ 	.word	0x00000cf0
        /*047c*/ 	.word	0x000000ff
        /*0480*/ 	.word	0x000001d0
        /*0484*/ 	.short	0x0100
        /*0486*/ 	.byte	0x05
	.zero		1


	//   ....[59]....
        /*0488*/ 	.word	0x00000d00
        /*048c*/ 	.word	0x000000ff
        /*0490*/ 	.word	0x000001d8
        /*0494*/ 	.short	0x0100
        /*0496*/ 	.byte	0x05
	.zero		1


	//   ....[60]....
        /*0498*/ 	.word	0x00000e30
        /*049c*/ 	.word	0x000000ff
        /*04a0*/ 	.word	0x000001e0
        /*04a4*/ 	.short	0x0100
        /*04a6*/ 	.byte	0x07
	.zero		1


	//   ....[61]....
        /*04a8*/ 	.word	0x00000e40
        /*04ac*/ 	.word	0x000000ff
        /*04b0*/ 	.word	0x000001f0
        /*04b4*/ 	.short	0x0100
        /*04b6*/ 	.byte	0x07
	.zero		1


	//   ....[62]....
        /*04b8*/ 	.word	0x00000e50
        /*04bc*/ 	.word	0x000000ff
        /*04c0*/ 	.word	0x000001e8
        /*04c4*/ 	.short	0x0100
        /*04c6*/ 	.byte	0x07
	.zero		1


	//   ....[63]....
        /*04c8*/ 	.word	0x00000e60
        /*04cc*/ 	.word	0x000000ff
        /*04d0*/ 	.word	0x000001f8
        /*04d4*/ 	.short	0x0100
        /*04d6*/ 	.byte	0x07
	.zero		1


	//   ....[64]....
        /*04d8*/ 	.word	0x000017a0
        /*04dc*/ 	.word	0x000000ff
        /*04e0*/ 	.word	0x000000d8
        /*04e4*/ 	.short	0x010a
        /*04e6*/ 	.byte	0x04
	.zero		1


	//   ....[65]....
        /*04e8*/ 	.word	0x00001a60
        /*04ec*/ 	.word	0x000000ff
        /*04f0*/ 	.word	0x000000d8
        /*04f4*/ 	.short	0x010a
        /*04f6*/ 	.byte	0x09
	.zero		1


	//   ....[66]....
        /*04f8*/ 	.word	0x00001bd0
        /*04fc*/ 	.word	0x000000ff
        /*0500*/ 	.word	0x000000d8
        /*0504*/ 	.short	0x010a
        /*0506*/ 	.byte	0x08
	.zero		1


	//   ....[67]....
        /*0508*/ 	.word	0x00001d80
        /*050c*/ 	.word	0x000000ff
        /*0510*/ 	.word	0x000001c8
        /*0514*/ 	.short	0x0101
        /*0516*/ 	.byte	0x16
	.zero		1


	//   ....[68]....
        /*0518*/ 	.word	0x00001db0
        /*051c*/ 	.word	0x000000ff
        /*0520*/ 	.word	0x000000d8
        /*0524*/ 	.short	0x010a
        /*0526*/ 	.byte	0x04
	.zero		1


	//   ....[69]....
        /*0528*/ 	.word	0x00002050
        /*052c*/ 	.word	0x000000ff
        /*0530*/ 	.word	0x000000d8
        /*0534*/ 	.short	0x010a
        /*0536*/ 	.byte	0x11
	.zero		1


	//   ....[70]....
        /*0538*/ 	.word	0x000021c0
        /*053c*/ 	.word	0x000000ff
        /*0540*/ 	.word	0x000000d8
        /*0544*/ 	.short	0x010a
        /*0546*/ 	.byte	0x08
	.zero		1


	//   ....[71]....
        /*0548*/ 	.word	0x000023b0
        /*054c*/ 	.word	0x000000ff
        /*0550*/ 	.word	0x000001d0
        /*0554*/ 	.short	0x010a
        /*0556*/ 	.byte	0x16
	.zero		1


	//   ....[72]....
        /*0558*/ 	.word	0x00002470
        /*055c*/ 	.word	0x000000ff
        /*0560*/ 	.word	0x00000000
        /*0564*/ 	.short	0x0101
        /*0566*/ 	.byte	0x04
	.zero		1


	//   ....[73]....
        /*0568*/ 	.word	0x00002970
        /*056c*/ 	.word	0x000000ff
        /*0570*/ 	.word	0x00000000
        /*0574*/ 	.short	0x010a
        /*0576*/ 	.byte	0x04
	.zero		1


	//   ....[74]....
        /*0578*/ 	.word	0x00002a10
        /*057c*/ 	.word	0x000000ff
        /*0580*/ 	.word	0x00000000
        /*0584*/ 	.short	0x010a
        /*0586*/ 	.byte	0x04
	.zero		1


	//   ....[75]....
        /*0588*/ 	.word	0x00002ab0
        /*058c*/ 	.word	0x000000ff
        /*0590*/ 	.word	0x00000000
        /*0594*/ 	.short	0x010a
        /*0596*/ 	.byte	0x04
	.zero		1


	//   ....[76]....
        /*0598*/ 	.word	0x00002b50
        /*059c*/ 	.word	0x000000ff
        /*05a0*/ 	.word	0x00000000
        /*05a4*/ 	.short	0x010a
        /*05a6*/ 	.byte	0x04
	.zero		1


	//   ....[77]....
        /*05a8*/ 	.word	0x00002bf0
        /*05ac*/ 	.word	0x000000ff
        /*05b0*/ 	.word	0x00000000
        /*05b4*/ 	.short	0x010a
        /*05b6*/ 	.byte	0x04
	.zero		1


	//   ....[78]....
        /*05b8*/ 	.word	0x00002c90
        /*05bc*/ 	.word	0x000000ff
        /*05c0*/ 	.word	0x00000000
        /*05c4*/ 	.short	0x010a
        /*05c6*/ 	.byte	0x04
	.zero		1


	//   ....[79]....
        /*05c8*/ 	.word	0x00002d30
        /*05cc*/ 	.word	0x000000ff
        /*05d0*/ 	.word	0x00000000
        /*05d4*/ 	.short	0x010a
        /*05d6*/ 	.byte	0x04
	.zero		1


	//   ....[80]....
        /*05d8*/ 	.word	0x00002dd0
        /*05dc*/ 	.word	0x000000ff
        /*05e0*/ 	.word	0x00000000
        /*05e4*/ 	.short	0x010a
        /*05e6*/ 	.byte	0x04
	.zero		1


	//   ....[81]....
        /*05e8*/ 	.word	0x00002e70
        /*05ec*/ 	.word	0x000000ff
        /*05f0*/ 	.word	0x00000000
        /*05f4*/ 	.short	0x010a
        /*05f6*/ 	.byte	0x04
	.zero		1


	//   ....[82]....
        /*05f8*/ 	.word	0x00002f10
        /*05fc*/ 	.word	0x000000ff
        /*0600*/ 	.word	0x00000000
        /*0604*/ 	.short	0x010a
        /*0606*/ 	.byte	0x04
	.zero		1


	//   ....[83]....
        /*0608*/ 	.word	0x00002fb0
        /*060c*/ 	.word	0x000000ff
        /*0610*/ 	.word	0x00000000
        /*0614*/ 	.short	0x010a
        /*0616*/ 	.byte	0x04
	.zero		1


	//   ....[84]....
        /*0618*/ 	.word	0x00003050
        /*061c*/ 	.word	0x000000ff
        /*0620*/ 	.word	0x00000000
        /*0624*/ 	.short	0x010a
        /*0626*/ 	.byte	0x04
	.zero		1


	//   ....[85]....
        /*0628*/ 	.word	0x000030f0
        /*062c*/ 	.word	0x000000ff
        /*0630*/ 	.word	0x00000000
        /*0634*/ 	.short	0x010a
        /*0636*/ 	.byte	0x04
	.zero		1


	//   ....[86]....
        /*0638*/ 	.word	0x00003190
        /*063c*/ 	.word	0x000000ff
        /*0640*/ 	.word	0x00000000
        /*0644*/ 	.short	0x010a
        /*0646*/ 	.byte	0x04
	.zero		1


	//   ....[87]....
        /*0648*/ 	.word	0x00003230
        /*064c*/ 	.word	0x000000ff
        /*0650*/ 	.word	0x00000000
        /*0654*/ 	.short	0x010a
        /*0656*/ 	.byte	0x04
	.zero		1


	//   ....[88]....
        /*0658*/ 	.word	0x000032d0
        /*065c*/ 	.word	0x000000ff
        /*0660*/ 	.word	0x00000000
        /*0664*/ 	.short	0x010a
        /*0666*/ 	.byte	0x04
	.zero		1


	//   ....[89]....
        /*0668*/ 	.word	0x00003370
        /*066c*/ 	.word	0x000000ff
        /*0670*/ 	.word	0x00000000
        /*0674*/ 	.short	0x010a
        /*0676*/ 	.byte	0x04
	.zero		1


	//   ....[90]....
        /*0678*/ 	.word	0x00003410
        /*067c*/ 	.word	0x000000ff
        /*0680*/ 	.word	0x00000000
        /*0684*/ 	.short	0x010a
        /*0686*/ 	.byte	0x04
	.zero		1


	//   ....[91]....
        /*0688*/ 	.word	0x000034b0
        /*068c*/ 	.word	0x000000ff
        /*0690*/ 	.word	0x00000000
        /*0694*/ 	.short	0x010a
        /*0696*/ 	.byte	0x04
	.zero		1


	//   ....[92]....
        /*0698*/ 	.word	0x00003550
        /*069c*/ 	.word	0x000000ff
        /*06a0*/ 	.word	0x00000000
        /*06a4*/ 	.short	0x010a
        /*06a6*/ 	.byte	0x04
	.zero		1


	//   ....[93]....
        /*06a8*/ 	.word	0x000035f0
        /*06ac*/ 	.word	0x000000ff
        /*06b0*/ 	.word	0x00000000
        /*06b4*/ 	.short	0x010a
        /*06b6*/ 	.byte	0x04
	.zero		1


	//   ....[94]....
        /*06b8*/ 	.word	0x00003690
        /*06bc*/ 	.word	0x000000ff
        /*06c0*/ 	.word	0x00000000
        /*06c4*/ 	.short	0x010a
        /*06c6*/ 	.byte	0x04
	.zero		1


	//   ....[95]....
        /*06c8*/ 	.word	0x00003730
        /*06cc*/ 	.word	0x000000ff
        /*06d0*/ 	.word	0x00000000
        /*06d4*/ 	.short	0x010a
        /*06d6*/ 	.byte	0x04
	.zero		1


	//   ....[96]....
        /*06d8*/ 	.word	0x000037d0
        /*06dc*/ 	.word	0x000000ff
        /*06e0*/ 	.word	0x00000000
        /*06e4*/ 	.short	0x010a
        /*06e6*/ 	.byte	0x04
	.zero		1


	//   ....[97]....
        /*06e8*/ 	.word	0x00003870
        /*06ec*/ 	.word	0x000000ff
        /*06f0*/ 	.word	0x00000000
        /*06f4*/ 	.short	0x010a
        /*06f6*/ 	.byte	0x04
	.zero		1


	//   ....[98]....
        /*06f8*/ 	.word	0x00003910
        /*06fc*/ 	.word	0x000000ff
        /*0700*/ 	.word	0x00000000
        /*0704*/ 	.short	0x010a
        /*0706*/ 	.byte	0x04
	.zero		1


	//   ....[99]....
        /*0708*/ 	.word	0x000039c0
        /*070c*/ 	.word	0x00000000
        /*0710*/ 	.word	0x00000000
        /*0714*/ 	.short	0x010a
        /*0716*/ 	.byte	0xff
	.zero		1


	//   ....[100]....
        /*0718*/ 	.word	0x00003af0
        /*071c*/ 	.word	0x000000ff
        /*0720*/ 	.word	0x000001d8
        /*0724*/ 	.short	0x010a
        /*0726*/ 	.byte	0x30
	.zero		1


	//   ....[101]....
        /*0728*/ 	.word	0x00003b90
        /*072c*/ 	.word	0x000000ff
        /*0730*/ 	.word	0x000001d0
        /*0734*/ 	.short	0x010a
        /*0736*/ 	.byte	0x30
	.zero		1


	//   ....[102]....
        /*0738*/ 	.word	0x00003c30
        /*073c*/ 	.word	0x000000ff
        /*0740*/ 	.word	0x00000000
        /*0744*/ 	.short	0x0101
        /*0746*/ 	.byte	0x06
	.zero		1


	//   ....[103]....
        /*0748*/ 	.word	0x00003c70
        /*074c*/ 	.word	0x000000ff
        /*0750*/ 	.word	0x000001d8
        /*0754*/ 	.short	0x0106
        /*0756*/ 	.byte	0x30
	.zero		1


	//   ....[104]....
        /*0758*/ 	.word	0x00003cb0
        /*075c*/ 	.word	0x00000000
        /*0760*/ 	.word	0x000001d8
        /*0764*/ 	.short	0x010a
        /*0766*/ 	.byte	0xff
	.zero		1


	//   ....[105]....
        /*0768*/ 	.word	0x000041b0
        /*076c*/ 	.word	0x000000ff
        /*0770*/ 	.word	0x000001d0
        /*0774*/ 	.short	0x010a
        /*0776*/ 	.byte	0x06
	.zero		1


	//   ....[106]....
        /*0778*/ 	.word	0x00004260
        /*077c*/ 	.word	0x000000ff
        /*0780*/ 	.word	0x00000000
        /*0784*/ 	.short	0x0101
        /*0786*/ 	.byte	0x05
	.zero		1


	//   ....[107]....
        /*0788*/ 	.word	0x00004270
        /*078c*/ 	.word	0x000000ff
        /*0790*/ 	.word	0x000001f0
        /*0794*/ 	.short	0x010a
        /*0796*/ 	.byte	0x08
	.zero		1


	//   ....[108]....
        /*0798*/ 	.word	0x00004300
        /*079c*/ 	.word	0x000000ff
        /*07a0*/ 	.word	0x00000000
        /*07a4*/ 	.short	0x010a
        /*07a6*/ 	.byte	0x04
	.zero		1


	//   ....[109]....
        /*07a8*/ 	.word	0x00004370
        /*07ac*/ 	.word	0x000000ff
        /*07b0*/ 	.word	0x00000000
        /*07b4*/ 	.short	0x010a
        /*07b6*/ 	.byte	0x07
	.zero		1


	//   ....[110]....
        /*07b8*/ 	.word	0x000044a0
        /*07bc*/ 	.word	0x000000ff
        /*07c0*/ 	.word	0x00000000
        /*07c4*/ 	.short	0x010a
        /*07c6*/ 	.byte	0x04
	.zero		1


	//   ....[111]....
        /*07c8*/ 	.word	0x000046f0
        /*07cc*/ 	.word	0x000000ff
        /*07d0*/ 	.word	0x00000000
        /*07d4*/ 	.short	0x010a
        /*07d6*/ 	.byte	0x05
	.zero		1


	//   ....[112]....
        /*07d8*/ 	.word	0x00004780
        /*07dc*/ 	.word	0x000000ff
        /*07e0*/ 	.word	0x00000000
        /*07e4*/ 	.short	0x010a
        /*07e6*/ 	.byte	0x07
	.zero		1


	//   ....[113]....
        /*07e8*/ 	.word	0x00004bc0
        /*07ec*/ 	.word	0x000000ff
        /*07f0*/ 	.word	0x000001d0
        /*07f4*/ 	.short	0x010a
        /*07f6*/ 	.byte	0x0e
	.zero		1


	//   ....[114]....
        /*07f8*/ 	.word	0x00004cb0
        /*07fc*/ 	.word	0x000000ff
        /*0800*/ 	.word	0x00000000
        /*0804*/ 	.short	0x0101
        /*0806*/ 	.byte	0x10
	.zero		1


	//   ....[115]....
        /*0808*/ 	.word	0x00004fd0
        /*080c*/ 	.word	0x000000ff
        /*0810*/ 	.word	0x000001c8
        /*0814*/ 	.short	0x010a
        /*0816*/ 	.byte	0x0e
	.zero		1


	//   ....[116]....
        /*0818*/ 	.word	0x00005130
        /*081c*/ 	.word	0x000000ff
        /*0820*/ 	.word	0x000001b8
        /*0824*/ 	.short	0x010a
        /*0826*/ 	.byte	0x0e
	.zero		1


	//   ....[117]....
        /*0828*/ 	.word	0x000054f0
        /*082c*/ 	.word	0x000000ff
        /*0830*/ 	.word	0x000001b0
        /*0834*/ 	.short	0x010b
        /*0836*/ 	.byte	0x0e
	.zero		1


	//   ....[118]....
        /*0838*/ 	.word	0x00005510
        /*083c*/ 	.word	0x000000ff
        /*0840*/ 	.word	0x00000000
        /*0844*/ 	.short	0x0101
        /*0846*/ 	.byte	0x30
	.zero		1


	//   ....[119]....
        /*0848*/ 	.word	0x00005550
        /*084c*/ 	.word	0x00000000
        /*0850*/ 	.word	0x000001b8
        /*0854*/ 	.short	0x010a
        /*0856*/ 	.byte	0xff
	.zero		1


	//   ....[120]....
        /*0858*/ 	.word	0x000058d0
        /*085c*/ 	.word	0x000000ff
        /*0860*/ 	.word	0x000001d0
        /*0864*/ 	.short	0x010a
        /*0866*/ 	.byte	0x2f
	.zero		1


	//   ....[121]....
        /*0868*/ 	.word	0x000059f0
        /*086c*/ 	.word	0x000000ff
        /*0870*/ 	.word	0x00000000
        /*0874*/ 	.short	0x0101
        /*0876*/ 	.byte	0x04
	.zero		1


	//   ....[122]....
        /*0878*/ 	.word	0x00006350
        /*087c*/ 	.word	0x000000ff
        /*0880*/ 	.word	0x000001b0
        /*0884*/ 	.short	0x010a
        /*0886*/ 	.byte	0x2f
	.zero		1


	//   ....[123]....
        /*0888*/ 	.word	0x00006360
        /*088c*/ 	.word	0x00000058
        /*0890*/ 	.word	0x000001e0
        /*0894*/ 	.short	0x010a
        /*0896*/ 	.byte	0xff
	.zero		1


	//   ....[124]....
        /*0898*/ 	.word	0x000064b0
        /*089c*/ 	.word	0x000000ff
        /*08a0*/ 	.word	0x000001b0
        /*08a4*/ 	.short	0x010a
        /*08a6*/ 	.byte	0x2f
	.zero		1


	//   ....[125]....
        /*08a8*/ 	.word	0x00006590
        /*08ac*/ 	.word	0x000000ff
        /*08b0*/ 	.word	0x00000000
        /*08b4*/ 	.short	0x0101
        /*08b6*/ 	.byte	0x04
	.zero		1


	//   ....[126]....
        /*08b8*/ 	.word	0x000065f0
        /*08bc*/ 	.word	0x00000058
        /*08c0*/ 	.word	0x000001e0
        /*08c4*/ 	.short	0x010a
        /*08c6*/ 	.byte	0xff
	.zero		1


	//   ....[127]....
        /*08c8*/ 	.word	0x000069c0
        /*08cc*/ 	.word	0x000000ff
        /*08d0*/ 	.word	0x00000000
        /*08d4*/ 	.short	0x0101
        /*08d6*/ 	.byte	0x05
	.zero		1


	//   ....[128]....
        /*08d8*/ 	.word	0x00007370
        /*08dc*/ 	.word	0x00000002
        /*08e0*/ 	.word	0x000000d8
        /*08e4*/ 	.short	0x010a
        /*08e6*/ 	.byte	0xff
	.zero		1


	//   ....[129]....
        /*08e8*/ 	.word	0x000073d0
        /*08ec*/ 	.word	0x00000002
        /*08f0*/ 	.word	0x000000d8
        /*08f4*/ 	.short	0x010a
        /*08f6*/ 	.byte	0xff
	.zero		1


	//   ....[130]....
        /*08f8*/ 	.word	0x00007430
        /*08fc*/ 	.word	0x00000002
        /*0900*/ 	.word	0x000001d0
        /*0904*/ 	.short	0x010a
        /*0906*/ 	.byte	0xff
	.zero		1


	//   ....[131]....
        /*0908*/ 	.word	0x00007490
        /*090c*/ 	.word	0x00000000
        /*0910*/ 	.word	0x00000000
        /*0914*/ 	.short	0x010a
        /*0916*/ 	.byte	0xff
	.zero		1


	//   ....[132]....
        /*0918*/ 	.word	0x000074f0
        /*091c*/ 	.word	0x00000000
        /*0920*/ 	.word	0x00000000
        /*0924*/ 	.short	0x010a
        /*0926*/ 	.byte	0xff
	.zero		1


	//   ....[133]....
        /*0928*/ 	.word	0x00007550
        /*092c*/ 	.word	0x00000000
        /*0930*/ 	.word	0x00000000
        /*0934*/ 	.short	0x010a
        /*0936*/ 	.byte	0xff
	.zero		1


	//   ....[134]....
        /*0938*/ 	.word	0x000075b0
        /*093c*/ 	.word	0x00000000
        /*0940*/ 	.word	0x00000000
        /*0944*/ 	.short	0x010a
        /*0946*/ 	.byte	0xff
	.zero		1


	//   ....[135]....
        /*0948*/ 	.word	0x00007610
        /*094c*/ 	.word	0x00000000
        /*0950*/ 	.word	0x00000000
        /*0954*/ 	.short	0x010a
        /*0956*/ 	.byte	0xff
	.zero		1


	//   ....[136]....
        /*0958*/ 	.word	0x00007670
        /*095c*/ 	.word	0x00000000
        /*0960*/ 	.word	0x00000000
        /*0964*/ 	.short	0x010a
        /*0966*/ 	.byte	0xff
	.zero		1


	//   ....[137]....
        /*0968*/ 	.word	0x000076d0
        /*096c*/ 	.word	0x00000000
        /*0970*/ 	.word	0x00000000
        /*0974*/ 	.short	0x010a
        /*0976*/ 	.byte	0xff
	.zero		1


	//   ....[138]....
        /*0978*/ 	.word	0x00007730
        /*097c*/ 	.word	0x00000000
        /*0980*/ 	.word	0x00000000
        /*0984*/ 	.short	0x010a
        /*0986*/ 	.byte	0xff
	.zero		1


	//   ....[139]....
        /*0988*/ 	.word	0x00007790
        /*098c*/ 	.word	0x00000000
        /*0990*/ 	.word	0x00000000
        /*0994*/ 	.short	0x010a
        /*0996*/ 	.byte	0xff
	.zero		1


	//   ....[140]....
        /*0998*/ 	.word	0x000077f0
        /*099c*/ 	.word	0x00000000
        /*09a0*/ 	.word	0x00000000
        /*09a4*/ 	.short	0x010a
        /*09a6*/ 	.byte	0xff
	.zero		1


	//   ....[141]....
        /*09a8*/ 	.word	0x00007850
        /*09ac*/ 	.word	0x00000000
        /*09b0*/ 	.word	0x00000000
        /*09b4*/ 	.short	0x010a
        /*09b6*/ 	.byte	0xff
	.zero		1


	//   ....[142]....
        /*09b8*/ 	.word	0x000078b0
        /*09bc*/ 	.word	0x00000000
        /*09c0*/ 	.word	0x00000000
        /*09c4*/ 	.short	0x010a
        /*09c6*/ 	.byte	0xff
	.zero		1


	//   ....[143]....
        /*09c8*/ 	.word	0x00007910
        /*09cc*/ 	.word	0x00000000
        /*09d0*/ 	.word	0x00000000
        /*09d4*/ 	.short	0x010a
        /*09d6*/ 	.byte	0xff
	.zero		1


	//   ....[144]....
        /*09d8*/ 	.word	0x00007970
        /*09dc*/ 	.word	0x00000000
        /*09e0*/ 	.word	0x00000000
        /*09e4*/ 	.short	0x010a
        /*09e6*/ 	.byte	0xff
	.zero		1


	//   ....[145]....
        /*09e8*/ 	.word	0x000079d0
        /*09ec*/ 	.word	0x00000000
        /*09f0*/ 	.word	0x00000000
        /*09f4*/ 	.short	0x010a
        /*09f6*/ 	.byte	0xff
	.zero		1


	//   ....[146]....
        /*09f8*/ 	.word	0x00007a30
        /*09fc*/ 	.word	0x00000000
        /*0a00*/ 	.word	0x00000000
        /*0a04*/ 	.short	0x010a
        /*0a06*/ 	.byte	0xff
	.zero		1


	//   ....[147]....
        /*0a08*/ 	.word	0x00007a90
        /*0a0c*/ 	.word	0x00000000
        /*0a10*/ 	.word	0x00000000
        /*0a14*/ 	.short	0x010a
        /*0a16*/ 	.byte	0xff
	.zero		1


	//   ....[148]....
        /*0a18*/ 	.word	0x00007af0
        /*0a1c*/ 	.word	0x00000000
        /*0a20*/ 	.word	0x00000000
        /*0a24*/ 	.short	0x010a
        /*0a26*/ 	.byte	0xff
	.zero		1


	//   ....[149]....
        /*0a28*/ 	.word	0x00007b50
        /*0a2c*/ 	.word	0x00000000
        /*0a30*/ 	.word	0x00000000
        /*0a34*/ 	.short	0x010a
        /*0a36*/ 	.byte	0xff
	.zero		1


	//   ....[150]....
        /*0a38*/ 	.word	0x00007bb0
        /*0a3c*/ 	.word	0x00000000
        /*0a40*/ 	.word	0x00000000
        /*0a44*/ 	.short	0x010a
        /*0a46*/ 	.byte	0xff
	.zero		1


	//   ....[151]....
        /*0a48*/ 	.word	0x00007c10
        /*0a4c*/ 	.word	0x00000000
        /*0a50*/ 	.word	0x00000000
        /*0a54*/ 	.short	0x010a
        /*0a56*/ 	.byte	0xff
	.zero		1


	//   ....[152]....
        /*0a58*/ 	.word	0x00007c70
        /*0a5c*/ 	.word	0x00000000
        /*0a60*/ 	.word	0x00000000
        /*0a64*/ 	.short	0x010a
        /*0a66*/ 	.byte	0xff
	.zero		1


	//   ....[153]....
        /*0a68*/ 	.word	0x00007cd0
        /*0a6c*/ 	.word	0x00000000
        /*0a70*/ 	.word	0x00000000
        /*0a74*/ 	.short	0x010a
        /*0a76*/ 	.byte	0xff
	.zero		1


	//   ....[154]....
        /*0a78*/ 	.word	0x00007d30
        /*0a7c*/ 	.word	0x00000000
        /*0a80*/ 	.word	0x00000000
        /*0a84*/ 	.short	0x010a
        /*0a86*/ 	.byte	0xff
	.zero		1


	//   ....[155]....
        /*0a88*/ 	.word	0x00007d90
        /*0a8c*/ 	.word	0x00000000
        /*0a90*/ 	.word	0x00000000
        /*0a94*/ 	.short	0x010a
        /*0a96*/ 	.byte	0xff
	.zero		1


	//   ....[156]....
        /*0a98*/ 	.word	0x00007df0
        /*0a9c*/ 	.word	0x00000000
        /*0aa0*/ 	.word	0x00000000
        /*0aa4*/ 	.short	0x010a
        /*0aa6*/ 	.byte	0xff
	.zero		1


	//   ....[157]....
        /*0aa8*/ 	.word	0x00007e50
        /*0aac*/ 	.word	0x00000004
        /*0ab0*/ 	.word	0x000001d8
        /*0ab4*/ 	.short	0x010a
        /*0ab6*/ 	.byte	0xff
	.zero		1


	//   ....[158]....
        /*0ab8*/ 	.word	0x00007eb0
        /*0abc*/ 	.word	0x00000004
        /*0ac0*/ 	.word	0x000001d0
        /*0ac4*/ 	.short	0x010a
        /*0ac6*/ 	.byte	0xff
	.zero		1


	//   ....[159]....
        /*0ac8*/ 	.word	0x00007f10
        /*0acc*/ 	.word	0x00000000
        /*0ad0*/ 	.word	0x000001d0
        /*0ad4*/ 	.short	0x010a
        /*0ad6*/ 	.byte	0xff
	.zero		1


	//   ....[160]....
        /*0ad8*/ 	.word	0x00007f70
        /*0adc*/ 	.word	0x00000005
        /*0ae0*/ 	.word	0x000001f0
        /*0ae4*/ 	.short	0x010a
        /*0ae6*/ 	.byte	0xff
	.zero		1


	//   ....[161]....
        /*0ae8*/ 	.word	0x00007fd0
        /*0aec*/ 	.word	0x00000000
        /*0af0*/ 	.word	0x00000000
        /*0af4*/ 	.short	0x010a
        /*0af6*/ 	.byte	0xff
	.zero		1


	//   ....[162]....
        /*0af8*/ 	.word	0x00008030
        /*0afc*/ 	.word	0x00000000
        /*0b00*/ 	.word	0x00000000
        /*0b04*/ 	.short	0x010a
        /*0b06*/ 	.byte	0xff
	.zero		1


	//   ....[163]....
        /*0b08*/ 	.word	0x00008090
        /*0b0c*/ 	.word	0x00000000
        /*0b10*/ 	.word	0x00000000
        /*0b14*/ 	.short	0x010a
        /*0b16*/ 	.byte	0xff
	.zero		1


	//   ....[164]....
        /*0b18*/ 	.word	0x000080f0
        /*0b1c*/ 	.word	0x00000000
        /*0b20*/ 	.word	0x000001d0
        /*0b24*/ 	.short	0x010a
        /*0b26*/ 	.byte	0xff
	.zero		1


	//   ....[165]....
        /*0b28*/ 	.word	0x00008150
        /*0b2c*/ 	.word	0x00000000
        /*0b30*/ 	.word	0x000001c8
        /*0b34*/ 	.short	0x010a
        /*0b36*/ 	.byte	0xff
	.zero		1


	//   ....[166]....
        /*0b38*/ 	.word	0x000081b0
        /*0b3c*/ 	.word	0x00000000
        /*0b40*/ 	.word	0x000001b8
        /*0b44*/ 	.short	0x010a
        /*0b46*/ 	.byte	0xff
	.zero		1


	//   ....[167]....
        /*0b48*/ 	.word	0x00008210
        /*0b4c*/ 	.word	0x00000000
        /*0b50*/ 	.word	0x000001d0
        /*0b54*/ 	.short	0x010a
        /*0b56*/ 	.byte	0xff
	.zero		1


	//   ....[168]....
        /*0b58*/ 	.word	0x00008270
        /*0b5c*/ 	.word	0x00000000
        /*0b60*/ 	.word	0x000001b0
        /*0b64*/ 	.short	0x010a
        /*0b66*/ 	.byte	0xff
	.zero		1


	//   ....[169]....
        /*0b68*/ 	.word	0x000082c0
        /*0b6c*/ 	.word	0x00000058
        /*0b70*/ 	.word	0x000001e0
        /*0b74*/ 	.short	0x010a
        /*0b76*/ 	.byte	0xff
	.zero		1


	//----- nvinfo : EIATTR_NUM_MBARRIERS
	.align		4
.L_47:
        /*0b78*/ 	.byte	0x03, 0x38
        /*0b7a*/ 	.short	0x0040


	//----- nvinfo : EIATTR_EXIT_INSTR_OFFSETS
	.align		4
        /*0b7c*/ 	.byte	0x04, 0x1c
        /*0b7e*/ 	.short	(.L_49 - .L_48)


	//   ....[0]....
.L_48:
        /*0b80*/ 	.word	0x000039f0


	//   ....[1]....
        /*0b84*/ 	.word	0x00003c80


	//   ....[2]....
        /*0b88*/ 	.word	0x00003ce0


	//   ....[3]....
        /*0b8c*/ 	.word	0x000049f0


	//   ....[4]....
        /*0b90*/ 	.word	0x00005580


	//   ....[5]....
        /*0b94*/ 	.word	0x000055c0


	//   ....[6]....
        /*0b98*/ 	.word	0x00007350


	//----- nvinfo : EIATTR_MAX_THREADS
	.align		4
.L_49:
        /*0b9c*/ 	.byte	0x04, 0x05
        /*0b9e*/ 	.short	(.L_51 - .L_50)
.L_50:
        /*0ba0*/ 	.word	0x00000100
        /*0ba4*/ 	.word	0x00000001
        /*0ba8*/ 	.word	0x00000001


	//----- nvinfo : EIATTR_CRS_STACK_SIZE
	.align		4
.L_51:
        /*0bac*/ 	.byte	0x04, 0x1e
        /*0bae*/ 	.short	(.L_53 - .L_52)
.L_52:
        /*0bb0*/ 	.word	0x00000000


	//----- nvinfo : EIATTR_CBANK_PARAM_SIZE
	.align		4
.L_53:
        /*0bb4*/ 	.byte	0x03, 0x19
        /*0bb6*/ 	.short	0x0800


	//----- nvinfo : EIATTR_PARAM_CBANK
	.align		4
        /*0bb8*/ 	.byte	0x04, 0x0a
        /*0bba*/ 	.short	(.L_55 - .L_54)
	.align		4
.L_54:
        /*0bbc*/ 	.word	index@(.nv.constant0._ZN7cutlass13device_kernelINS_4conv6kernel13ConvUniversalINS1_16ConvProblemShapeILNS1_8OperatorE1ELi2EEENS1_10collective14CollectiveConvINS1_47MainloopSm100TmaUmmaWarpSpecializedImplicitGemmILS5_1ELi27ELi2ELi1ELi2EN4cute5tupleIJNSA_1CILi1EEESD_SD_EEEEENSB_IJNSC_ILi64EEESG_NSB_IJSG_EEEEEENS_12float_e4m3_tESJ_NSA_8TiledMMAINSA_8MMA_AtomIJNSA_10MMA_TraitsINSA_19SM100_MMA_F8F6F4_SSEJSJ_SJ_fSG_SG_NSA_17integral_constantINSA_4UMMA5MajorELSQ_0EEENSO_ISQ_LSQ_1EEENSO_INSP_7ScaleInELST_0EEESU_EEEEEENSA_6LayoutISE_NSB_IJNSC_ILi0EEESY_SY_EEEEENSB_IJNSA_10UnderscoreES11_S11_EEEEENS7_6detail27Sm100ImplicitGemmTileTraitsINSA_20SM90_TMA_LOAD_IM2COLENSA_14ComposedLayoutINSA_7SwizzleILi2ELi4ELi3EEENSA_18smem_ptr_flag_bitsILi8EEENSX_INSB_IJNSC_ILi8EEESG_EEENSB_IJSG_SD_EEEEEEEvEENS15_INSA_13SM90_TMA_LOADENS17_IS19_S1B_NSX_INSB_IJSG_S1C_EEENSB_IJSD_SG_EEEEEEEvEEEENS_8epilogue10collective18CollectiveEpilogueINS1P_23Sm100TmaWarpSpecializedILi1ELi1ELi32ELb0ELb0EEEJSI_NSB_IJNSX_ISG_SD_EES1U_EEESJ_NSB_IJNSB_IJlllEEESD_SY_EEESJ_S1X_NS1P_6fusion15FusionCallbacksIS1T_NS1Y_17LinearCombinationISJ_fSJ_fLNS_15FloatRoundStyleE2EEESI_S1V_JEEENSA_5SM1004TMEM4LOAD26SM100_TMEM_LOAD_16dp32b32xES16_S1G_NSA_39AutoVectorizingCopyWithAssumedAlignmentILi128EEENSA_21SM90_TMA_STORE_IM2COLES1G_S29_S29_EEEvvEEEEvNT_6ParamsE)
        /*0bc0*/ 	.short	0x0380
        /*0bc2*/ 	.short	0x0800


	//----- nvinfo : EIATTR_SW_WAR
	.align		4
.L_55:
        /*0bc4*/ 	.byte	0x04, 0x36
        /*0bc6*/ 	.short	(.L_57 - .L_56)
.L_56:
        /*0bc8*/ 	.word	0x00000008
.L_57:


//--------------------- .nv.callgraph             --------------------------
	.section	.nv.callgraph,"",@"SHT_CUDA_CALLGRAPH"
	.align	4
	.sectionentsize	8
	.align		4
        /*0000*/ 	.word	0x00000000
	.align		4
        /*0004*/ 	.word	0xffffffff
	.align		4
        /*0008*/ 	.word	index@(_ZN7cutlass13device_kernelINS_4conv6kernel13ConvUniversalINS1_16ConvProblemShapeILNS1_8OperatorE1ELi2EEENS1_10collective14CollectiveConvINS1_47MainloopSm100TmaUmmaWarpSpecializedImplicitGemmILS5_1ELi27ELi2ELi1ELi2EN4cute5tupleIJNSA_1CILi1EEESD_SD_EEEEENSB_IJNSC_ILi64EEESG_NSB_IJSG_EEEEEENS_12float_e4m3_tESJ_NSA_8TiledMMAINSA_8MMA_AtomIJNSA_10MMA_TraitsINSA_19SM100_MMA_F8F6F4_SSEJSJ_SJ_fSG_SG_NSA_17integral_constantINSA_4UMMA5MajorELSQ_0EEENSO_ISQ_LSQ_1EEENSO_INSP_7ScaleInELST_0EEESU_EEEEEENSA_6LayoutISE_NSB_IJNSC_ILi0EEESY_SY_EEEEENSB_IJNSA_10UnderscoreES11_S11_EEEEENS7_6detail27Sm100ImplicitGemmTileTraitsINSA_20SM90_TMA_LOAD_IM2COLENSA_14ComposedLayoutINSA_7SwizzleILi2ELi4ELi3EEENSA_18smem_ptr_flag_bitsILi8EEENSX_INSB_IJNSC_ILi8EEESG_EEENSB_IJSG_SD_EEEEEEEvEENS15_INSA_13SM90_TMA_LOADENS17_IS19_S1B_NSX_INSB_IJSG_S1C_EEENSB_IJSD_SG_EEEEEEEvEEEENS_8epilogue10collective18CollectiveEpilogueINS1P_23Sm100TmaWarpSpecializedILi1ELi1ELi32ELb0ELb0EEEJSI_NSB_IJNSX_ISG_SD_EES1U_EEESJ_NSB_IJNSB_IJlllEEESD_SY_EEESJ_S1X_NS1P_6fusion15FusionCallbacksIS1T_NS1Y_17LinearCombinationISJ_fSJ_fLNS_15FloatRoundStyleE2EEESI_S1V_JEEENSA_5SM1004TMEM4LOAD26SM100_TMEM_LOAD_16dp32b32xES16_S1G_NSA_39AutoVectorizingCopyWithAssumedAlignmentILi128EEENSA_21SM90_TMA_STORE_IM2COLES1G_S29_S29_EEEvvEEEEvNT_6ParamsE)
	.align		4
        /*000c*/ 	.word	index@(__assertfail)
	.align		4
        /*0010*/ 	.word	0x00000000
	.align		4
        /*0014*/ 	.word	0xfffffffe
	.align		4
        /*0018*/ 	.word	0x00000000
	.align		4
        /*001c*/ 	.word	0xfffffffd
	.align		4
        /*0020*/ 	.word	0x00000000
	.align		4
        /*0024*/ 	.word	0xfffffffc


//--------------------- .nv.constant4             --------------------------
	.section	.nv.constant4,"a",@progbits
	.align	8
	.align		8
.nv.constant4:
        /*0000*/ 	.dword	__assertfail
	.align		8
        /*0008*/ 	.dword	__unnamed_1
	.align		8
        /*0010*/ 	.dword	__unnamed_2
	.align		8
        /*0018*/ 	.dword	_ZN39_INTERNAL_9093ff22_4_k_cu_3ec06691_31364cuda3std3__45__cpo5beginE
	.align		8
        /*0020*/ 	.dword	_ZN39_INTERNAL_9093ff22_4_k_cu_3ec06691_31364cuda3std3__45__cpo3endE
	.align		8
        /*0028*/ 	.dword	_ZN39_INTERNAL_9093ff22_4_k_cu_3ec06691_31364cuda3std3__45__cpo6cbeginE
	.align		8
        /*0030*/ 	.dword	_ZN39_INTERNAL_9093ff22_4_k_cu_3ec06691_31364cuda3std3__45__cpo4cendE
	.align		8
        /*0038*/ 	.dword	_ZN39_INTERNAL_9093ff22_4_k_cu_3ec06691_31364cuda3std3__441_GLOBAL__N__9093ff22_4_k_cu_3ec06691_31366ignoreE
	.align		8
        /*0040*/ 	.dword	_ZN39_INTERNAL_9093ff22_4_k_cu_3ec06691_31364cuda3std3__419piecewise_constructE
	.align		8
        /*0048*/ 	.dword	_ZN39_INTERNAL_9093ff22_4_k_cu_3ec06691_31364cuda3std3__48in_placeE
	.align		8
        /*0050*/ 	.dword	_ZN39_INTERNAL_9093ff22_4_k_cu_3ec06691_31364cuda3std6ranges3__45__cpo4swapE
	.align		8
        /*0058*/ 	.dword	_ZN39_INTERNAL_9093ff22_4_k_cu_3ec06691_31364cuda3std6ranges3__45__cpo9iter_moveE
	.align		8
        /*0060*/ 	.dword	_ZN39_INTERNAL_9093ff22_4_k_cu_3ec06691_31364cute7productE
	.align		8
        /*0068*/ 	.dword	_ZN39_INTERNAL_9093ff22_4_k_cu_3ec06691_31364cute1_E
	.align		8
        /*0070*/ 	.dword	$str$27
	.align		8
        /*0078*/ 	.dword	$str$28
	.align		8
        /*0080*/ 	.dword	$str$29
	.align		8
        /*0088*/ 	.dword	$str$30


//--------------------- .text._ZN7cutlass13device_kernelINS_4conv6kernel13ConvUniversalINS1_16ConvProblemShapeILNS1_8OperatorE1ELi2EEENS1_10collective14CollectiveConvINS1_47MainloopSm100TmaUmmaWarpSpecializedImplicitGemmILS5_1ELi27ELi2ELi1ELi2EN4cute5tupleIJNSA_1CILi1EEESD_SD_EEEEENSB_IJNSC_ILi64EEESG_NSB_IJSG_EEEEEENS_12float_e4m3_tESJ_NSA_8TiledMMAINSA_8MMA_AtomIJNSA_10MMA_TraitsINSA_19SM100_MMA_F8F6F4_SSEJSJ_SJ_fSG_SG_NSA_17integral_constantINSA_4UMMA5MajorELSQ_0EEENSO_ISQ_LSQ_1EEENSO_INSP_7ScaleInELST_0EEESU_EEEEEENSA_6LayoutISE_NSB_IJNSC_ILi0EEESY_SY_EEEEENSB_IJNSA_10UnderscoreES11_S11_EEEEENS7_6detail27Sm100ImplicitGemmTileTraitsINSA_20SM90_TMA_LOAD_IM2COLENSA_14ComposedLayoutINSA_7SwizzleILi2ELi4ELi3EEENSA_18smem_ptr_flag_bitsILi8EEENSX_INSB_IJNSC_ILi8EEESG_EEENSB_IJSG_SD_EEEEEEEvEENS15_INSA_13SM90_TMA_LOADENS17_IS19_S1B_NSX_INSB_IJSG_S1C_EEENSB_IJSD_SG_EEEEEEEvEEEENS_8epilogue10collective18CollectiveEpilogueINS1P_23Sm100TmaWarpSpecializedILi1ELi1ELi32ELb0ELb0EEEJSI_NSB_IJNSX_ISG_SD_EES1U_EEESJ_NSB_IJNSB_IJlllEEESD_SY_EEESJ_S1X_NS1P_6fusion15FusionCallbacksIS1T_NS1Y_17LinearCombinationISJ_fSJ_fLNS_15FloatRoundStyleE2EEESI_S1V_JEEENSA_5SM1004TMEM4LOAD26SM100_TMEM_LOAD_16dp32b32xES16_S1G_NSA_39AutoVectorizingCopyWithAssumedAlignmentILi128EEENSA_21SM90_TMA_STORE_IM2COLES1G_S29_S29_EEEvvEEEEvNT_6ParamsE --------------------------
	.section	.text._ZN7cutlass13device_kernelINS_4conv6kernel13ConvUniversalINS1_16ConvProblemShapeILNS1_8OperatorE1ELi2EEENS1_10collective14CollectiveConvINS1_47MainloopSm100TmaUmmaWarpSpecializedImplicitGemmILS5_1ELi27ELi2ELi1ELi2EN4cute5tupleIJNSA_1CILi1EEESD_SD_EEEEENSB_IJNSC_ILi64EEESG_NSB_IJSG_EEEEEENS_12float_e4m3_tESJ_NSA_8TiledMMAINSA_8MMA_AtomIJNSA_10MMA_TraitsINSA_19SM100_MMA_F8F6F4_SSEJSJ_SJ_fSG_SG_NSA_17integral_constantINSA_4UMMA5MajorELSQ_0EEENSO_ISQ_LSQ_1EEENSO_INSP_7ScaleInELST_0EEESU_EEEEEENSA_6LayoutISE_NSB_IJNSC_ILi0EEESY_SY_EEEEENSB_IJNSA_10UnderscoreES11_S11_EEEEENS7_6detail27Sm100ImplicitGemmTileTraitsINSA_20SM90_TMA_LOAD_IM2COLENSA_14ComposedLayoutINSA_7SwizzleILi2ELi4ELi3EEENSA_18smem_ptr_flag_bitsILi8EEENSX_INSB_IJNSC_ILi8EEESG_EEENSB_IJSG_SD_EEEEEEEvEENS15_INSA_13SM90_TMA_LOADENS17_IS19_S1B_NSX_INSB_IJSG_S1C_EEENSB_IJSD_SG_EEEEEEEvEEEENS_8epilogue10collective18CollectiveEpilogueINS1P_23Sm100TmaWarpSpecializedILi1ELi1ELi32ELb0ELb0EEEJSI_NSB_IJNSX_ISG_SD_EES1U_EEESJ_NSB_IJNSB_IJlllEEESD_SY_EEESJ_S1X_NS1P_6fusion15FusionCallbacksIS1T_NS1Y_17LinearCombinationISJ_fSJ_fLNS_15FloatRoundStyleE2EEESI_S1V_JEEENSA_5SM1004TMEM4LOAD26SM100_TMEM_LOAD_16dp32b32xES16_S1G_NSA_39AutoVectorizingCopyWithAssumedAlignmentILi128EEENSA_21SM90_TMA_STORE_IM2COLES1G_S29_S29_EEEvvEEEEvNT_6ParamsE,"ax",@progbits
	.align	128
.text._ZN7cutlass13device_kernelINS_4conv6kernel13ConvUniversalINS1_16ConvProblemShapeILNS1_8OperatorE1ELi2EEENS1_10collective14CollectiveConvINS1_47MainloopSm100TmaUmmaWarpSpecializedImplicitGemmILS5_1ELi27ELi2ELi1ELi2EN4cute5tupleIJNSA_1CILi1EEESD_SD_EEEEENSB_IJNSC_ILi64EEESG_NSB_IJSG_EEEEEENS_12float_e4m3_tESJ_NSA_8TiledMMAINSA_8MMA_AtomIJNSA_10MMA_TraitsINSA_19SM100_MMA_F8F6F4_SSEJSJ_SJ_fSG_SG_NSA_17integral_constantINSA_4UMMA5MajorELSQ_0EEENSO_ISQ_LSQ_1EEENSO_INSP_7ScaleInELST_0EEESU_EEEEEENSA_6LayoutISE_NSB_IJNSC_ILi0EEESY_SY_EEEEENSB_IJNSA_10UnderscoreES11_S11_EEEEENS7_6detail27Sm100ImplicitGemmTileTraitsINSA_20SM90_TMA_LOAD_IM2COLENSA_14ComposedLayoutINSA_7SwizzleILi2ELi4ELi3EEENSA_18smem_ptr_flag_bitsILi8EEENSX_INSB_IJNSC_ILi8EEESG_EEENSB_IJSG_SD_EEEEEEEvEENS15_INSA_13SM90_TMA_LOADENS17_IS19_S1B_NSX_INSB_IJSG_S1C_EEENSB_IJSD_SG_EEEEEEEvEEEENS_8epilogue10collective18CollectiveEpilogueINS1P_23Sm100TmaWarpSpecializedILi1ELi1ELi32ELb0ELb0EEEJSI_NSB_IJNSX_ISG_SD_EES1U_EEESJ_NSB_IJNSB_IJlllEEESD_SY_EEESJ_S1X_NS1P_6fusion15FusionCallbacksIS1T_NS1Y_17LinearCombinationISJ_fSJ_fLNS_15FloatRoundStyleE2EEESI_S1V_JEEENSA_5SM1004TMEM4LOAD26SM100_TMEM_LOAD_16dp32b32xES16_S1G_NSA_39AutoVectorizingCopyWithAssumedAlignmentILi128EEENSA_21SM90_TMA_STORE_IM2COLES1G_S29_S29_EEEvvEEEEvNT_6ParamsE:
        .type           _ZN7cutlass13device_kernelINS_4conv6kernel13ConvUniversalINS1_16ConvProblemShapeILNS1_8OperatorE1ELi2EEENS1_10collective14CollectiveConvINS1_47MainloopSm100TmaUmmaWarpSpecializedImplicitGemmILS5_1ELi27ELi2ELi1ELi2EN4cute5tupleIJNSA_1CILi1EEESD_SD_EEEEENSB_IJNSC_ILi64EEESG_NSB_IJSG_EEEEEENS_12float_e4m3_tESJ_NSA_8TiledMMAINSA_8MMA_AtomIJNSA_10MMA_TraitsINSA_19SM100_MMA_F8F6F4_SSEJSJ_SJ_fSG_SG_NSA_17integral_constantINSA_4UMMA5MajorELSQ_0EEENSO_ISQ_LSQ_1EEENSO_INSP_7ScaleInELST_0EEESU_EEEEEENSA_6LayoutISE_NSB_IJNSC_ILi0EEESY_SY_EEEEENSB_IJNSA_10UnderscoreES11_S11_EEEEENS7_6detail27Sm100ImplicitGemmTileTraitsINSA_20SM90_TMA_LOAD_IM2COLENSA_14ComposedLayoutINSA_7SwizzleILi2ELi4ELi3EEENSA_18smem_ptr_flag_bitsILi8EEENSX_INSB_IJNSC_ILi8EEESG_EEENSB_IJSG_SD_EEEEEEEvEENS15_INSA_13SM90_TMA_LOADENS17_IS19_S1B_NSX_INSB_IJSG_S1C_EEENSB_IJSD_SG_EEEEEEEvEEEENS_8epilogue10collective18CollectiveEpilogueINS1P_23Sm100TmaWarpSpecializedILi1ELi1ELi32ELb0ELb0EEEJSI_NSB_IJNSX_ISG_SD_EES1U_EEESJ_NSB_IJNSB_IJlllEEESD_SY_EEESJ_S1X_NS1P_6fusion15FusionCallbacksIS1T_NS1Y_17LinearCombinationISJ_fSJ_fLNS_15FloatRoundStyleE2EEESI_S1V_JEEENSA_5SM1004TMEM4LOAD26SM100_TMEM_LOAD_16dp32b32xES16_S1G_NSA_39AutoVectorizingCopyWithAssumedAlignmentILi128EEENSA_21SM90_TMA_STORE_IM2COLES1G_S29_S29_EEEvvEEEEvNT_6ParamsE,@function
        .size           _ZN7cutlass13device_kernelINS_4conv6kernel13ConvUniversalINS1_16ConvProblemShapeILNS1_8OperatorE1ELi2EEENS1_10collective14CollectiveConvINS1_47MainloopSm100TmaUmmaWarpSpecializedImplicitGemmILS5_1ELi27ELi2ELi1ELi2EN4cute5tupleIJNSA_1CILi1EEESD_SD_EEEEENSB_IJNSC_ILi64EEESG_NSB_IJSG_EEEEEENS_12float_e4m3_tESJ_NSA_8TiledMMAINSA_8MMA_AtomIJNSA_10MMA_TraitsINSA_19SM100_MMA_F8F6F4_SSEJSJ_SJ_fSG_SG_NSA_17integral_constantINSA_4UMMA5MajorELSQ_0EEENSO_ISQ_LSQ_1EEENSO_INSP_7ScaleInELST_0EEESU_EEEEEENSA_6LayoutISE_NSB_IJNSC_ILi0EEESY_SY_EEEEENSB_IJNSA_10UnderscoreES11_S11_EEEEENS7_6detail27Sm100ImplicitGemmTileTraitsINSA_20SM90_TMA_LOAD_IM2COLENSA_14ComposedLayoutINSA_7SwizzleILi2ELi4ELi3EEENSA_18smem_ptr_flag_bitsILi8EEENSX_INSB_IJNSC_ILi8EEESG_EEENSB_IJSG_SD_EEEEEEEvEENS15_INSA_13SM90_TMA_LOADENS17_IS19_S1B_NSX_INSB_IJSG_S1C_EEENSB_IJSD_SG_EEEEEEEvEEEENS_8epilogue10collective18CollectiveEpilogueINS1P_23Sm100TmaWarpSpecializedILi1ELi1ELi32ELb0ELb0EEEJSI_NSB_IJNSX_ISG_SD_EES1U_EEESJ_NSB_IJNSB_IJlllEEESD_SY_EEESJ_S1X_NS1P_6fusion15FusionCallbacksIS1T_NS1Y_17LinearCombinationISJ_fSJ_fLNS_15FloatRoundStyleE2EEESI_S1V_JEEENSA_5SM1004TMEM4LOAD26SM100_TMEM_LOAD_16dp32b32xES16_S1G_NSA_39AutoVectorizingCopyWithAssumedAlignmentILi128EEENSA_21SM90_TMA_STORE_IM2COLES1G_S29_S29_EEEvvEEEEvNT_6ParamsE,(.L_x_188 - _ZN7cutlass13device_kernelINS_4conv6kernel13ConvUniversalINS1_16ConvProblemShapeILNS1_8OperatorE1ELi2EEENS1_10collective14CollectiveConvINS1_47MainloopSm100TmaUmmaWarpSpecializedImplicitGemmILS5_1ELi27ELi2ELi1ELi2EN4cute5tupleIJNSA_1CILi1EEESD_SD_EEEEENSB_IJNSC_ILi64EEESG_NSB_IJSG_EEEEEENS_12float_e4m3_tESJ_NSA_8TiledMMAINSA_8MMA_AtomIJNSA_10MMA_TraitsINSA_19SM100_MMA_F8F6F4_SSEJSJ_SJ_fSG_SG_NSA_17integral_constantINSA_4UMMA5MajorELSQ_0EEENSO_ISQ_LSQ_1EEENSO_INSP_7ScaleInELST_0EEESU_EEEEEENSA_6LayoutISE_NSB_IJNSC_ILi0EEESY_SY_EEEEENSB_IJNSA_10UnderscoreES11_S11_EEEEENS7_6detail27Sm100ImplicitGemmTileTraitsINSA_20SM90_TMA_LOAD_IM2COLENSA_14ComposedLayoutINSA_7SwizzleILi2ELi4ELi3EEENSA_18smem_ptr_flag_bitsILi8EEENSX_INSB_IJNSC_ILi8EEESG_EEENSB_IJSG_SD_EEEEEEEvEENS15_INSA_13SM90_TMA_LOADENS17_IS19_S1B_NSX_INSB_IJSG_S1C_EEENSB_IJSD_SG_EEEEEEEvEEEENS_8epilogue10collective18CollectiveEpilogueINS1P_23Sm100TmaWarpSpecializedILi1ELi1ELi32ELb0ELb0EEEJSI_NSB_IJNSX_ISG_SD_EES1U_EEESJ_NSB_IJNSB_IJlllEEESD_SY_EEESJ_S1X_NS1P_6fusion15FusionCallbacksIS1T_NS1Y_17LinearCombinationISJ_fSJ_fLNS_15FloatRoundStyleE2EEESI_S1V_JEEENSA_5SM1004TMEM4LOAD26SM100_TMEM_LOAD_16dp32b32xES16_S1G_NSA_39AutoVectorizingCopyWithAssumedAlignmentILi128EEENSA_21SM90_TMA_STORE_IM2COLES1G_S29_S29_EEEvvEEEEvNT_6ParamsE)
        .other          _ZN7cutlass13device_kernelINS_4conv6kernel13ConvUniversalINS1_16ConvProblemShapeILNS1_8OperatorE1ELi2EEENS1_10collective14CollectiveConvINS1_47MainloopSm100TmaUmmaWarpSpecializedImplicitGemmILS5_1ELi27ELi2ELi1ELi2EN4cute5tupleIJNSA_1CILi1EEESD_SD_EEEEENSB_IJNSC_ILi64EEESG_NSB_IJSG_EEEEEENS_12float_e4m3_tESJ_NSA_8TiledMMAINSA_8MMA_AtomIJNSA_10MMA_TraitsINSA_19SM100_MMA_F8F6F4_SSEJSJ_SJ_fSG_SG_NSA_17integral_constantINSA_4UMMA5MajorELSQ_0EEENSO_ISQ_LSQ_1EEENSO_INSP_7ScaleInELST_0EEESU_EEEEEENSA_6LayoutISE_NSB_IJNSC_ILi0EEESY_SY_EEEEENSB_IJNSA_10UnderscoreES11_S11_EEEEENS7_6detail27Sm100ImplicitGemmTileTraitsINSA_20SM90_TMA_LOAD_IM2COLENSA_14ComposedLayoutINSA_7SwizzleILi2ELi4ELi3EEENSA_18smem_ptr_flag_bitsILi8EEENSX_INSB_IJNSC_ILi8EEESG_EEENSB_IJSG_SD_EEEEEEEvEENS15_INSA_13SM90_TMA_LOADENS17_IS19_S1B_NSX_INSB_IJSG_S1C_EEENSB_IJSD_SG_EEEEEEEvEEEENS_8epilogue10collective18CollectiveEpilogueINS1P_23Sm100TmaWarpSpecializedILi1ELi1ELi32ELb0ELb0EEEJSI_NSB_IJNSX_ISG_SD_EES1U_EEESJ_NSB_IJNSB_IJlllEEESD_SY_EEESJ_S1X_NS1P_6fusion15FusionCallbacksIS1T_NS1Y_17LinearCombinationISJ_fSJ_fLNS_15FloatRoundStyleE2EEESI_S1V_JEEENSA_5SM1004TMEM4LOAD26SM100_TMEM_LOAD_16dp32b32xES16_S1G_NSA_39AutoVectorizingCopyWithAssumedAlignmentILi128EEENSA_21SM90_TMA_STORE_IM2COLES1G_S29_S29_EEEvvEEEEvNT_6ParamsE,@"STO_CUDA_ENTRY STV_DEFAULT"
_ZN7cutlass13device_kernelINS_4conv6kernel13ConvUniversalINS1_16ConvProblemShapeILNS1_8OperatorE1ELi2EEENS1_10collective14CollectiveConvINS1_47MainloopSm100TmaUmmaWarpSpecializedImplicitGemmILS5_1ELi27ELi2ELi1ELi2EN4cute5tupleIJNSA_1CILi1EEESD_SD_EEEEENSB_IJNSC_ILi64EEESG_NSB_IJSG_EEEEEENS_12float_e4m3_tESJ_NSA_8TiledMMAINSA_8MMA_AtomIJNSA_10MMA_TraitsINSA_19SM100_MMA_F8F6F4_SSEJSJ_SJ_fSG_SG_NSA_17integral_constantINSA_4UMMA5MajorELSQ_0EEENSO_ISQ_LSQ_1EEENSO_INSP_7ScaleInELST_0EEESU_EEEEEENSA_6LayoutISE_NSB_IJNSC_ILi0EEESY_SY_EEEEENSB_IJNSA_10UnderscoreES11_S11_EEEEENS7_6detail27Sm100ImplicitGemmTileTraitsINSA_20SM90_TMA_LOAD_IM2COLENSA_14ComposedLayoutINSA_7SwizzleILi2ELi4ELi3EEENSA_18smem_ptr_flag_bitsILi8EEENSX_INSB_IJNSC_ILi8EEESG_EEENSB_IJSG_SD_EEEEEEEvEENS15_INSA_13SM90_TMA_LOADENS17_IS19_S1B_NSX_INSB_IJSG_S1C_EEENSB_IJSD_SG_EEEEEEEvEEEENS_8epilogue10collective18CollectiveEpilogueINS1P_23Sm100TmaWarpSpecializedILi1ELi1ELi32ELb0ELb0EEEJSI_NSB_IJNSX_ISG_SD_EES1U_EEESJ_NSB_IJNSB_IJlllEEESD_SY_EEESJ_S1X_NS1P_6fusion15FusionCallbacksIS1T_NS1Y_17LinearCombinationISJ_fSJ_fLNS_15FloatRoundStyleE2EEESI_S1V_JEEENSA_5SM1004TMEM4LOAD26SM100_TMEM_LOAD_16dp32b32xES16_S1G_NSA_39AutoVectorizingCopyWithAssumedAlignmentILi128EEENSA_21SM90_TMA_STORE_IM2COLES1G_S29_S29_EEEvvEEEEvNT_6ParamsE:
[----:B------:R-:W1:Y:S01]  /*0000*/  LDC R1, c[0x0][0x37c] ;  /* 0x0000df00ff017b82 */ /* 0x000e620000000800 */
[----:B------:R-:W2:Y:S07]  /*0010*/  S2R R99, SR_TID.X ;  /* 0x0000000000637919 */ /* 0x000eae0000002100 */
[----:B------:R-:W3:Y:S01]  /*0020*/  LDC.64 R2, c[0x0][0x890] ;  /* 0x00022400ff027b82 */ /* 0x000ee20000000a00 */
[----:B------:R-:W4:Y:S01]  /*0030*/  LDCU.64 UR44, c[0x0][0x358] ;  /* 0x00006b00ff2c77ac */ /* 0x000f220008000a00 */
[----:B-1----:R-:W-:Y:S01]  /*0040*/  VIADD R1, R1, 0xfffffff8 ;  /* 0xfffffff801017836 */ /* 0x002fe20000000000 */
[----:B------:R-:W-:-:S02]  /*0050*/  PRMT R94, RZ, 0x7610, R94 ;  /* 0x00007610ff5e7816 */ /* 0x000fc4000000005e */
[----:B------:R-:W-:Y:S02]  /*0060*/  ELECT P2, URZ, PT ;  /* 0x0000000000ff782f */ /* 0x000fe40003840000 */
[----:B---3--:R-:W-:-:S04]  /*0070*/  ISETP.NE.U32.AND P0, PT, R2, RZ, PT ;  /* 0x000000ff0200720c */ /* 0x008fc80003f05070 */
[----:B------:R-:W-:Y:S02]  /*0080*/  ISETP.NE.AND.EX P0, PT, R3, RZ, PT, P0 ;  /* 0x000000ff0300720c */ /* 0x000fe40003f05300 */
[----:B--2---:R-:W-:-:S05]  /*0090*/  SHF.R.U32.HI R105, RZ, 0x5, R99 ;  /* 0x00000005ff697819 */ /* 0x004fca0000011663 */
[----:B------:R-:W1:Y:S02]  /*00a0*/  SHFL.IDX PT, R0, R105, RZ, 0x1f ;  /* 0x00001fff69007589 */ /* 0x000e6400000e0000 */
[----:B-1----:R-:W-:-:S04]  /*00b0*/  R2UR UR6, R0 ;  /* 0x00000000000672ca */ /* 0x002fc800000e0000 */
[----:B----4-:R-:W-:Y:S05]  /*00c0*/  @P0 BRA `(.L_x_0) ;  /* 0x00000000002c0947 */ /* 0x010fea0003800000 */
[----:B------:R-:W1:Y:S02]  /*00d0*/  LDCU.64 UR4, c[0x0][0x888] ;  /* 0x00011100ff0477ac */ /* 0x000e640008000a00 */
[----:B-1----:R-:W-:-:S04]  /*00e0*/  UISETP.NE.U32.AND UP0, UPT, UR4, URZ, UPT ;  /* 0x000000ff0400728c */ /* 0x002fc8000bf05070 */
[----:B------:R-:W-:-:S09]  /*00f0*/  UISETP.NE.AND.EX UP0, UPT, UR5, URZ, UPT, UP0 ;  /* 0x000000ff0500728c */ /* 0x000fd2000bf05300 */
[----:B------:R-:W-:Y:S05]  /*0100*/  BRA.U !UP0, `(.L_x_1) ;  /* 0x0000000108107547 */ /* 0x000fea000b800000 */
[----:B------:R-:W1:Y:S02]  /*0110*/  LDC.64 R4, c[0x0][0x888] ;  /* 0x00022200ff047b82 */ /* 0x000e640000000a00 */
[----:B-1----:R1:W5:Y:S01]  /*0120*/  LDG.E R49, desc[UR44][R4.64] ;  /* 0x0000002c04317981 */ /* 0x002362000c1e1900 */
[----:B------:R-:W-:Y:S01]  /*0130*/  HFMA2 R94, -RZ, RZ, 0, 5.9604644775390625e-08 ;  /* 0x00000001ff5e7431 */ /* 0x000fe200000001ff */
[----:B------:R-:W-:Y:S05]  /*0140*/  BRA `(.L_x_0) ;  /* 0x00000000000c7947 */ /* 0x000fea0003800000 */
.L_x_1:
[----:B------:R-:W1:Y:S01]  /*0150*/  LDCU UR4, c[0x0][0x880] ;  /* 0x00011000ff0477ac */ /* 0x000e620008000800 */
[----:B------:R-:W-:Y:S01]  /*0160*/  HFMA2 R94, -RZ, RZ, 0, 5.9604644775390625e-08 ;  /* 0x00000001ff5e7431 */ /* 0x000fe200000001ff */
[----:B-1----:R-:W-:-:S07]  /*0170*/  MOV R49, UR4 ;  /* 0x0000000400317c02 */ /* 0x002fce0008000f00 */
.L_x_0:
[----:B------:R-:W2:Y:S02]  /*0180*/  LDCU.64 UR4, c[0x0][0x8b0] ;  /* 0x00011600ff0477ac */ /* 0x000ea40008000a00 */
[----:B--2---:R-:W-:-:S04]  /*0190*/  UISETP.NE.U32.AND UP0, UPT, UR4, URZ, UPT ;  /* 0x000000ff0400728c */ /* 0x004fc8000bf05070 */
[----:B------:R-:W-:-:S09]  /*01a0*/  UISETP.NE.AND.EX UP0, UPT, UR5, URZ, UPT, UP0 ;  /* 0x000000ff0500728c */ /* 0x000fd2000bf05300 */
[----:B------:R-:W-:Y:S05]  /*01b0*/  BRA.U UP0, `(.L_x_2) ;  /* 0x0000000100247547 */ /* 0x000fea000b800000 */
[----:B------:R-:W2:Y:S02]  /*01c0*/  LDCU.64 UR4, c[0x0][0x8a8] ;  /* 0x00011500ff0477ac */ /* 0x000ea40008000a00 */
[----:B--2---:R-:W-:-:S04]  /*01d0*/  UISETP.NE.U32.AND UP0, UPT, UR4, URZ, UPT ;  /* 0x000000ff0400728c */ /* 0x004fc8000bf05070 */
[----:B------:R-:W-:-:S09]  /*01e0*/  UISETP.NE.AND.EX UP0, UPT, UR5, URZ, UPT, UP0 ;  /* 0x000000ff0500728c */ /* 0x000fd2000bf05300 */
[----:B------:R-:W-:Y:S05]  /*01f0*/  BRA.U !UP0, `(.L_x_3) ;  /* 0x00000001080c7547 */ /* 0x000fea000b800000 */
[----:B-1----:R-:W1:Y:S02]  /*0200*/  LDC.64 R4, c[0x0][0x8a8] ;  /* 0x00022a00ff047b82 */ /* 0x002e640000000a00 */
[----:B-1----:R2:W5:Y:S01]  /*0210*/  LDG.E R47, desc[UR44][R4.64] ;  /* 0x0000002c042f7981 */ /* 0x002562000c1e1900 */
[----:B------:R-:W-:Y:S05]  /*0220*/  BRA `(.L_x_2) ;  /* 0x0000000000087947 */ /* 0x000fea0003800000 */
.L_x_3:
[----:B------:R-:W2:Y:S02]  /*0230*/  LDCU UR4, c[0x0][0x8a0] ;  /* 0x00011400ff0477ac */ /* 0x000ea40008000800 */
[----:B--2---:R-:W-:Y:S02]  /*0240*/  MOV R47, UR4 ;  /* 0x00000004002f7c02 */ /* 0x004fe40008000f00 */
.L_x_2:
[----:B-12---:R-:W1:Y:S01]  /*0250*/  LDC.64 R4, c[0x0][0x888] ;  /* 0x00022200ff047b82 */ /* 0x006e620000000a00 */
[----:B------:R-:W-:Y:S01]  /*0260*/  IMAD.U32 R0, RZ, RZ, UR6 ;  /* 0x00000006ff007e24 */ /* 0x000fe2000f8e00ff */
[----:B------:R-:W-:Y:S01]  /*0270*/  ISETP.EQ.U32.AND P4, PT, R2, RZ, PT ;  /* 0x000000ff0200720c */ /* 0x000fe20003f82070 */
[----:B------:R-:W-:Y:S03]  /*0280*/  BSSY.RECONVERGENT B0, `(.L_x_4) ;  /* 0x0000012000007945 */ /* 0x000fe60003800200 */
[----:B------:R-:W-:Y:S02]  /*0290*/  ISETP.NE.OR P1, PT, R0, 0x1, !P2 ;  /* 0x000000010000780c */ /* 0x000fe40005725670 */
[----:B-1----:R-:W-:-:S04]  /*02a0*/  ISETP.NE.U32.AND P0, PT, R4, RZ, PT ;  /* 0x000000ff0400720c */ /* 0x002fc80003f05070 */
[----:B------:R-:W-:-:S13]  /*02b0*/  ISETP.NE.AND.EX P0, PT, R5, RZ, PT, P0 ;  /* 0x000000ff0500720c */ /* 0x000fda0003f05300 */
[----:B------:R-:W-:Y:S01]  /*02c0*/  VOTEU.ANY UP3, P0 ;  /* 0x0000000000ff7886 */ /* 0x000fe20000060100 */
[----:B------:R-:W-:Y:S02]  /*02d0*/  PLOP3.LUT P3, PT, PT, PT, UP3, 0x80, 0x8 ;  /* 0x000000000008781c */ /* 0x000fe40003f6f038 */
[----:B------:R-:W-:Y:S02]  /*02e0*/  ISETP.NE.OR P0, PT, R0, 0x3, !P2 ;  /* 0x000000030000780c */ /* 0x000fe40005705670 */
[----:B------:R-:W-:-:S04]  /*02f0*/  ISETP.EQ.OR.EX P5, PT, R3, RZ, !P3, P4 ;  /* 0x000000ff0300720c */ /* 0x000fc80005fa2740 */
[----:B------:R-:W-:Y:S01]  /*0300*/  P2R R106, PR, RZ, 0x20 ;  /* 0x00000020ff6a7803 */ /* 0x000fe20000000000 */
[----:B------:R-:W-:Y:S05]  /*0310*/  @P1 BRA `(.L_x_5) ;  /* 0x0000000000201947 */ /* 0x000fea0003800000 */
[----:B------:R-:W1:Y:S02]  /*0320*/  LDCU.64 UR4, c[0x0][0x348] ;  /* 0x00006900ff0477ac */ /* 0x000e640008000a00 */
[----:B-1----:R-:W-:Y:S02]  /*0330*/  UIADD3 UR8, UP1, UPT, UR4, 0x80, URZ ;  /* 0x0000008004087890 */ /* 0x002fe4000ff3e0ff */
[----:B------:R-:W-:Y:S02]  /*0340*/  UIADD3 UR4, UP0, UPT, UR4, 0x180, URZ ;  /* 0x0000018004047890 */ /* 0x000fe4000ff1e0ff */
[----:B------:R-:W-:Y:S02]  /*0350*/  UIADD3.X UR9, UPT, UPT, URZ, UR5, URZ, UP1, !UPT ;  /* 0x00000005ff097290 */ /* 0x000fe40008ffe4ff */
[----:B------:R-:W-:-:S07]  /*0360*/  UIADD3.X UR5, UPT, UPT, URZ, UR5, URZ, UP0, !UPT ;  /* 0x00000005ff057290 */ /* 0x000fce00087fe4ff */
[----:B------:R1:W-:Y:S02]  /*0370*/  UTMACCTL.PF [UR8] ;  /* 0x00000000080079b9 */ /* 0x0003e40008040000 */
[----:B------:R1:W-:Y:S02]  /*0380*/  UTMACCTL.PF [UR4] ;  /* 0x00000000040079b9 */ /* 0x0003e40008040000 */
[----:B-1----:R-:W-:Y:S01]  /*0390*/  NOP ;  /* 0x0000000000007918 */ /* 0x002fe20000000000 */
.L_x_5:
[----:B------:R-:W-:Y:S05]  /*03a0*/  BSYNC.RECONVERGENT B0 ;  /* 0x0000000000007941 */ /* 0x000fea0003800200 */
.L_x_4:
[----:B------:R-:W-:Y:S04]  /*03b0*/  BSSY.RECONVERGENT B0, `(.L_x_6) ;  /* 0x000000a000007945 */ /* 0x000fe80003800200 */
        /* <DEDUP_REMOVED lines=9> */
.L_x_7:
[----:B------:R-:W-:Y:S05]  /*0450*/  BSYNC.RECONVERGENT B0 ;  /* 0x0000000000007941 */ /* 0x000fea0003800200 */
.L_x_6:
[----:B------:R-:W-:Y:S01]  /*0460*/  UPLOP3.LUT UP1, UPT, UPT, UPT, UPT, 0x80, 0x8 ;  /* 0x000000000008789c */ /* 0x000fe20003f2f070 */
[----:B------:R-:W-:Y:S10]  /*0470*/  @!P5 BRA `(.L_x_8) ;  /* 0x000000000024d947 */ /* 0x000ff40003800000 */
[----:B------:R-:W-:Y:S01]  /*0480*/  ISETP.NE.U32.AND P1, PT, R2, RZ, PT ;  /* 0x000000ff0200720c */ /* 0x000fe20003f25070 */
[----:B------:R-:W-:Y:S01]  /*0490*/  USEL UR4, URZ, 0xffffffff, UP3 ;  /* 0xffffffffff047887 */ /* 0x000fe20009800000 */
[----:B-----5:R-:W-:Y:S02]  /*04a0*/  FSETP.NEU.AND P0, PT, R49, RZ, PT ;  /* 0x000000ff3100720b */ /* 0x020fe40003f0d000 */
[----:B------:R-:W-:-:S11]  /*04b0*/  ISETP.NE.AND.EX P1, PT, R3, RZ, PT, P1 ;  /* 0x000000ff0300720c */ /* 0x000fd60003f25310 */
[----:B------:R-:W-:Y:S02]  /*04c0*/  VOTEU.ANY UP0, P0 ;  /* 0x0000000000ff7886 */ /* 0x000fe40000000100 */
[----:B------:R-:W-:-:S05]  /*04d0*/  VOTEU.ANY UP1, P1 ;  /* 0x0000000000ff7886 */ /* 0x000fca0000820100 */
[----:B------:R-:W-:-:S04]  /*04e0*/  @!UP1 USEL UR4, URZ, 0xffffffff, UP0 ;  /* 0xffffffffff049887 */ /* 0x000fc80008000000 */
[----:B------:R-:W-:-:S04]  /*04f0*/  ULOP3.LUT UR4, UR4, 0x1, URZ, 0xc0, !UPT ;  /* 0x0000000104047892 */ /* 0x000fc8000f8ec0ff */
[----:B------:R-:W-:-:S11]  /*0500*/  UISETP.NE.U32.AND UP1, UPT, UR4, 0x1, UPT ;  /* 0x000000010400788c */ /* 0x000fd6000bf25070 */
.L_x_8:
[----:B------:R-:W1:Y:S01]  /*0510*/  SHFL.IDX PT, R2, R105, RZ, 0x1f ;  /* 0x00001fff69027589 */ /* 0x000e6200000e0000 */
[----:B------:R-:W-:-:S04]  /*0520*/  UISETP.NE.AND UP0, UPT, UR6, 0x2, UPT ;  /* 0x000000020600788c */ /* 0x000fc8000bf05270 */
[----:B------:R-:W-:Y:S01]  /*0530*/  USEL UR15, URZ, 0x1, UP0 ;  /* 0x00000001ff0f7887 */ /* 0x000fe20008000000 */
[----:B-1----:R-:W-:-:S13]  /*0540*/  ISETP.NE.AND P0, PT, R2, RZ, PT ;  /* 0x000000ff0200720c */ /* 0x002fda0003f05270 */
[----:B------:R-:W-:Y:S05]  /*0550*/  @P0 BRA `(.L_x_9) ;  /* 0x00000004000c0947 */ /* 0x000fea0003800000 */
[----:B------:R-:W-:Y:S01]  /*0560*/  ELECT P0, URZ, PT ;  /* 0x0000000000ff782f */ /* 0x000fe20003800000 */
[----:B------:R-:W-:-:S12]  /*0570*/  BSSY.RECONVERGENT B0, `(.L_x_9) ;  /* 0x0000041000007945 */ /* 0x000fd80003800200 */
[----:B------:R-:W-:Y:S05]  /*0580*/  @!P0 BRA `(.L_x_10) ;  /* 0x0000000000fc8947 */ /* 0x000fea0003800000 */
[----:B------:R-:W1:Y:S01]  /*0590*/  S2UR UR5, SR_CgaCtaId ;  /* 0x00000000000579c3 */ /* 0x000e620000008800 */
[----:B------:R-:W-:Y:S01]  /*05a0*/  UMOV UR7, 0x400 ;  /* 0x0000040000077882 */ /* 0x000fe20000000000 */
[----:B------:R-:W-:Y:S02]  /*05b0*/  UMOV UR4, 0x1 ;  /* 0x0000000100047882 */ /* 0x000fe40000000000 */
[----:B------:R-:W-:-:S04]  /*05c0*/  UIADD3 UR8, UPT, UPT, -UR4, 0x100000, URZ ;  /* 0x0010000004087890 */ /* 0x000fc8000fffe1ff */
[----:B------:R-:W-:Y:S02]  /*05d0*/  USHF.L.U32 UR9, UR8, 0xb, URZ ;  /* 0x0000000b08097899 */ /* 0x000fe400080006ff */
[----:B------:R-:W-:Y:S02]  /*05e0*/  USHF.L.U32 UR8, UR8, 0x1, URZ ;  /* 0x0000000108087899 */ /* 0x000fe400080006ff */
[----:B-1----:R-:W-:Y:S01]  /*05f0*/  ULEA UR5, UR5, UR7, 0x18 ;  /* 0x0000000705057291 */ /* 0x002fe2000f8ec0ff */
[----:B------:R-:W1:Y:S11]  /*0600*/  FENCE.VIEW.ASYNC.S ;  /* 0x00000000000073c6 */ /* 0x000e760000000000 */
[----:B-1----:R1:W2:Y:S01]  /*0610*/  SYNCS.EXCH.64 URZ, [UR5], UR8 ;  /* 0x0000000805ff75b2 */ /* 0x0022a20008000100 */
[----:B------:R1:W3:Y:S01]  /*0620*/  SYNCS.EXCH.64 URZ, [UR5+0xd8], UR8 ;  /* 0x0000d80805ff75b2 */ /* 0x0002e20008000100 */
[----:B------:R1:W4:Y:S01]  /*0630*/  SYNCS.EXCH.64 URZ, [UR5+0x8], UR8 ;  /* 0x0000080805ff75b2 */ /* 0x0003220008000100 */
[----:B------:R1:W1:Y:S01]  /*0640*/  SYNCS.EXCH.64 URZ, [UR5+0xe0], UR8 ;  /* 0x0000e00805ff75b2 */ /* 0x0002620008000100 */
        /* <DEDUP_REMOVED lines=50> */
[----:B--234-:R-:W-:Y:S01]  /*0970*/  NOP ;  /* 0x0000000000007918 */ /* 0x01cfe20000000000 */
.L_x_10:
[----:B-1----:R-:W-:Y:S05]  /*0980*/  BSYNC.RECONVERGENT B0 ;  /* 0x0000000000007941 */ /* 0x002fea0003800200 */
.L_x_9:
[----:B------:R-:W1:Y:S01]  /*0990*/  SHFL.IDX PT, R2, R105, RZ, 0x1f ;  /* 0x00001fff69027589 */ /* 0x000e6200000e0000 */
[----:B------:R-:W-:Y:S01]  /*09a0*/  NOP ;  /* 0x0000000000007918 */ /* 0x000fe20000000000 */
[----:B-1----:R-:W-:-:S13]  /*09b0*/  ISETP.NE.AND P0, PT, R2, 0x1, PT ;  /* 0x000000010200780c */ /* 0x002fda0003f05270 */
[----:B------:R-:W-:Y:S05]  /*09c0*/  @P0 BRA `(.L_x_11) ;  /* 0x0000000000400947 */ /* 0x000fea0003800000 */
[----:B------:R-:W1:Y:S01]  /*09d0*/  S2UR UR7, SR_CgaCtaId ;  /* 0x00000000000779c3 */ /* 0x000e620000008800 */
[----:B------:R-:W-:Y:S01]  /*09e0*/  UMOV UR8, 0x400 ;  /* 0x0000040000087882 */ /* 0x000fe20000000000 */
[----:B------:R-:W-:Y:S01]  /*09f0*/  UMOV UR5, 0x20 ;  /* 0x0000002000057882 */ /* 0x000fe20000000000 */
[----:B------:R-:W-:Y:S01]  /*0a00*/  UMOV UR4, 0x80 ;  /* 0x0000008000047882 */ /* 0x000fe20000000000 */
[----:B------:R-:W-:Y:S01]  /*0a10*/  ELECT P0, URZ, PT ;  /* 0x0000000000ff782f */ /* 0x000fe20003800000 */
[----:B-1----:R-:W-:Y:S02]  /*0a20*/  ULEA UR7, UR7, UR8, 0x18 ;  /* 0x0000000807077291 */ /* 0x002fe4000f8ec0ff */
[----:B------:R-:W-:-:S04]  /*0a30*/  UIADD3 UR8, UPT, UPT, -UR5, 0x100000, URZ ;  /* 0x0010000005087890 */ /* 0x000fc8000fffe1ff */
[----:B------:R-:W-:Y:S02]  /*0a40*/  USHF.L.U32 UR9, UR8, 0xb, URZ ;  /* 0x0000000b08097899 */ /* 0x000fe400080006ff */
[----:B------:R-:W-:Y:S02]  /*0a50*/  USHF.L.U32 UR8, UR8, 0x1, URZ ;  /* 0x0000000108087899 */ /* 0x000fe400080006ff */
[----:B------:R-:W-:-:S04]  /*0a60*/  UIADD3 UR4, UPT, UPT, -UR4, 0x100000, URZ ;  /* 0x0010000004047890 */ /* 0x000fc8000fffe1ff */
[----:B------:R-:W-:Y:S02]  /*0a70*/  USHF.L.U32 UR5, UR4, 0xb, URZ ;  /* 0x0000000b04057899 */ /* 0x000fe400080006ff */
[----:B------:R-:W-:Y:S01]  /*0a80*/  USHF.L.U32 UR4, UR4, 0x1, URZ ;  /* 0x0000000104047899 */ /* 0x000fe200080006ff */
[----:B------:R-:W1:Y:S03]  /*0a90*/  FENCE.VIEW.ASYNC.S ;  /* 0x00000000000073c6 */ /* 0x000e660000000000 */
[----:B-1----:R1:W2:Y:S08]  /*0aa0*/  SYNCS.EXCH.64 URZ, [UR7+0x1b0], UR8 ;  /* 0x0001b00807ff75b2 */ /* 0x0022b00008000100 */
[----:B------:R1:W3:Y:S01]  /*0ab0*/  SYNCS.EXCH.64 URZ, [UR7+0x1b8], UR4 ;  /* 0x0001b80407ff75b2 */ /* 0x0002e20008000100 */
[----:B------:R-:W-:Y:S01]  /*0ac0*/  NOP ;  /* 0x0000000000007918 */ /* 0x000fe20000000000 */
.L_x_11:
[----:B------:R-:W4:Y:S01]  /*0ad0*/  SHFL.IDX PT, R2, R105, RZ, 0x1f ;  /* 0x00001fff69027589 */ /* 0x000f2200000e0000 */
[----:B------:R-:W-:Y:S01]  /*0ae0*/  NOP ;  /* 0x0000000000007918 */ /* 0x000fe20000000000 */
[----:B----4-:R-:W-:-:S13]  /*0af0*/  ISETP.NE.AND P0, PT, R2, 0x3, PT ;  /* 0x000000030200780c */ /* 0x010fda0003f05270 */
[----:B------:R-:W-:Y:S05]  /*0b00*/  @P0 BRA `(.L_x_12) ;  /* 0x0000000000300947 */ /* 0x000fea0003800000 */
[----:B-1----:R-:W1:Y:S01]  /*0b10*/  S2UR UR5, SR_CgaCtaId ;  /* 0x00000000000579c3 */ /* 0x002e620000008800 */
[----:B------:R-:W-:Y:S01]  /*0b20*/  UMOV UR7, 0x400 ;  /* 0x0000040000077882 */ /* 0x000fe20000000000 */
[----:B------:R-:W-:Y:S01]  /*0b30*/  UMOV UR4, 0x20 ;  /* 0x0000002000047882 */ /* 0x000fe20000000000 */
[----:B------:R-:W-:Y:S01]  /*0b40*/  ELECT P0, URZ, PT ;  /* 0x0000000000ff782f */ /* 0x000fe20003800000 */
[----:B------:R-:W-:-:S04]  /*0b50*/  UIADD3 UR8, UPT, UPT, -UR4, 0x100000, URZ ;  /* 0x0010000004087890 */ /* 0x000fc8000fffe1ff */
[----:B------:R-:W-:Y:S02]  /*0b60*/  USHF.L.U32 UR9, UR8, 0xb, URZ ;  /* 0x0000000b08097899 */ /* 0x000fe400080006ff */
[----:B------:R-:W-:Y:S02]  /*0b70*/  USHF.L.U32 UR8, UR8, 0x1, URZ ;  /* 0x0000000108087899 */ /* 0x000fe400080006ff */
[----:B-1----:R-:W-:Y:S01]  /*0b80*/  ULEA UR5, UR5, UR7, 0x18 ;  /* 0x0000000705057291 */ /* 0x002fe2000f8ec0ff */
[----:B------:R-:W1:Y:S11]  /*0b90*/  FENCE.VIEW.ASYNC.S ;  /* 0x00000000000073c6 */ /* 0x000e760000000000 */
[----:B-1----:R4:W1:Y:S01]  /*0ba0*/  SYNCS.EXCH.64 URZ, [UR5+0x1c0], UR8 ;  /* 0x0001c00805ff75b2 */ /* 0x0028620008000100 */
[----:B------:R4:W1:Y:S02]  /*0bb0*/  SYNCS.EXCH.64 URZ, [UR5+0x1c8], UR8 ;  /* 0x0001c80805ff75b2 */ /* 0x0008640008000100 */
[----:B----4-:R-:W-:Y:S01]  /*0bc0*/  NOP ;  /* 0x0000000000007918 */ /* 0x010fe20000000000 */
.L_x_12:
[----:B------:R-:W4:Y:S01]  /*0bd0*/  SHFL.IDX PT, R2, R105, RZ, 0x1f ;  /* 0x00001fff69027589 */ /* 0x000f2200000e0000 */
[----:B------:R-:W-:Y:S01]  /*0be0*/  NOP ;  /* 0x0000000000007918 */ /* 0x000fe20000000000 */
[----:B----4-:R-:W-:-:S13]  /*0bf0*/  ISETP.NE.AND P0, PT, R2, 0x4, PT ;  /* 0x000000040200780c */ /* 0x010fda0003f05270 */
[----:B------:R-:W-:Y:S05]  /*0c00*/  @P0 BRA `(.L_x_13) ;  /* 0x0000000000440947 */ /* 0x000fea0003800000 */
[----:B-1----:R-:W1:Y:S01]  /*0c10*/  S2UR UR5, SR_CgaCtaId ;  /* 0x00000000000579c3 */ /* 0x002e620000008800 */
[----:B------:R-:W-:Y:S01]  /*0c20*/  UMOV UR8, 0x100 ;  /* 0x0000010000087882 */ /* 0x000fe20000000000 */
[----:B------:R-:W-:Y:S01]  /*0c30*/  UMOV UR7, 0x400 ;  /* 0x0000040000077882 */ /* 0x000fe20000000000 */
[----:B------:R-:W-:Y:S01]  /*0c40*/  USEL UR8, UR8, 0xe0, UP1 ;  /* 0x000000e008087887 */ /* 0x000fe20008800000 */
[----:B------:R-:W-:Y:S01]  /*0c50*/  UMOV UR4, 0x1 ;  /* 0x0000000100047882 */ /* 0x000fe20000000000 */
[----:B------:R-:W-:Y:S01]  /*0c60*/  ELECT P0, URZ, PT ;  /* 0x0000000000ff782f */ /* 0x000fe20003800000 */
[----:B------:R-:W-:-:S04]  /*0c70*/  UIADD3 UR10, UPT, UPT, -UR4, 0x100000, URZ ;  /* 0x00100000040a7890 */ /* 0x000fc8000fffe1ff */
[----:B------:R-:W-:Y:S02]  /*0c80*/  USHF.L.U32 UR11, UR10, 0xb, URZ ;  /* 0x0000000b0a0b7899 */ /* 0x000fe400080006ff */
[----:B------:R-:W-:Y:S02]  /*0c90*/  USHF.L.U32 UR10, UR10, 0x1, URZ ;  /* 0x000000010a0a7899 */ /* 0x000fe400080006ff */
        /* <DEDUP_REMOVED lines=8> */
.L_x_13:
[----:B------:R-:W4:Y:S01]  /*0d20*/  SHFL.IDX PT, R2, R105, RZ, 0x1f ;  /* 0x00001fff69027589 */ /* 0x000f2200000e0000 */
[----:B------:R-:W-:Y:S01]  /*0d30*/  NOP ;  /* 0x0000000000007918 */ /* 0x000fe20000000000 */
[----:B----4-:R-:W-:-:S13]  /*0d40*/  ISETP.NE.AND P0, PT, R2, 0x5, PT ;  /* 0x000000050200780c */ /* 0x010fda0003f05270 */
[----:B------:R-:W-:Y:S05]  /*0d50*/  @P0 BRA `(.L_x_14) ;  /* 0x0000000000480947 */ /* 0x000fea0003800000 */
[----:B-1----:R-:W1:Y:S01]  /*0d60*/  S2UR UR7, SR_CgaCtaId ;  /* 0x00000000000779c3 */ /* 0x002e620000008800 */
        /* <DEDUP_REMOVED lines=12> */
[----:B-1----:R4:W1:Y:S08]  /*0e30*/  SYNCS.EXCH.64 URZ, [UR7+0x1e0], UR8 ;  /* 0x0001e00807ff75b2 */ /* 0x0028700008000100 */
[----:B------:R4:W1:Y:S01]  /*0e40*/  SYNCS.EXCH.64 URZ, [UR7+0x1f0], UR4 ;  /* 0x0001f00407ff75b2 */ /* 0x0008620008000100 */
[----:B------:R4:W1:Y:S01]  /*0e50*/  SYNCS.EXCH.64 URZ, [UR7+0x1e8], UR8 ;  /* 0x0001e80807ff75b2 */ /* 0x0008620008000100 */
[----:B------:R4:W1:Y:S02]  /*0e60*/  SYNCS.EXCH.64 URZ, [UR7+0x1f8], UR4 ;  /* 0x0001f80407ff75b2 */ /* 0x0008640008000100 */
[----:B----4-:R-:W-:Y:S01]  /*0e70*/  NOP ;  /* 0x0000000000007918 */ /* 0x010fe20000000000 */
.L_x_14:
[----:B-1----:R-:W1:Y:S01]  /*0e80*/  S2UR UR8, SR_CTAID.X ;  /* 0x00000000000879c3 */ /* 0x002e620000002500 */
[----:B------:R-:W-:-:S05]  /*0e90*/  CS2R.32 R95, SR_CgaSize ;  /* 0x00000000005f7805 */ /* 0x000fca0000008a00 */
[----:B------:R-:W-:-:S05]  /*0ea0*/  IMAD R95, R95, -0xa0, RZ ;  /* 0xffffff605f5f7824 */ /* 0x000fca00078e02ff */
[----:B------:R-:W-:-:S14]  /*0eb0*/  R2UR UR7, R95 ;  /* 0x000000005f0772ca */ /* 0x000fdc00000e0000 */
[----:B------:R-:W4:Y:S01]  /*0ec0*/  LDCU UR7, c[0x0][UR7+0x2b0] ;  /* 0x00005600070777ac */ /* 0x000f220008000800 */
[----:B------:R-:W1:Y:S01]  /*0ed0*/  S2R R19, SR_CTAID.Z ;  /* 0x0000000000137919 */ /* 0x000e620000002700 */
[----:B------:R-:W-:Y:S01]  /*0ee0*/  NOP ;  /* 0x0000000000007918 */ /* 0x000fe20000000000 */
[----:B------:R-:W-:-:S05]  /*0ef0*/  CS2R.32 R95, SR_CgaSize ;  /* 0x00000000005f7805 */ /* 0x000fca0000008a00 */
[----:B------:R-:W-:-:S05]  /*0f00*/  IMAD R95, R95, -0xa0, RZ ;  /* 0xffffff605f5f7824 */ /* 0x000fca00078e02ff */
[----:B------:R-:W-:-:S14]  /*0f10*/  R2UR UR4, R95 ;  /* 0x000000005f0472ca */ /* 0x000fdc00000e0000 */
[----:B------:R-:W2:Y:S01]  /*0f20*/  LDCU UR4, c[0x0][UR4+0x2b4] ;  /* 0x00005680040477ac */ /* 0x000ea20008000800 */
[----:B------:R-:W3:Y:S08]  /*0f30*/  S2UR UR5, SR_CTAID.Y ;  /* 0x00000000000579c3 */ /* 0x000ef00000002600 */
[----:B------:R-:W2:Y:S01]  /*0f40*/  LDC R9, c[0x0][0xb24] ;  /* 0x0002c900ff097b82 */ /* 0x000ea20000000800 */
[----:B-1----:R-:W-:-:S02]  /*0f50*/  I2FP.F32.U32 R5, UR8 ;  /* 0x0000000800057c45 */ /* 0x002fc40008201000 */
[----:B------:R-:W-:-:S05]  /*0f60*/  CS2R.32 R3, SR_CgaSize ;  /* 0x0000000000037805 */ /* 0x000fca0000008a00 */
[----:B------:R-:W-:-:S06]  /*0f70*/  IMAD R3, R3, -0xa0, RZ ;  /* 0xffffff6003037824 */ /* 0x000fcc00078e02ff */
[----:B------:R-:W1:Y:S01]  /*0f80*/  LDC R3, c[0x0][R3+0x2a0] ;  /* 0x0000a80003037b82 */ /* 0x000e620000000800 */
[----:B------:R-:W-:Y:S01]  /*0f90*/  MOV R95, UR8 ;  /* 0x00000008005f7c02 */ /* 0x000fe20008000f00 */
[----:B----4-:R-:W-:Y:S01]  /*0fa0*/  FMUL R5, R5, UR7 ;  /* 0x0000000705057c20 */ /* 0x010fe20008400000 */
[----:B---3--:R-:W-:Y:S02]  /*0fb0*/  I2FP.F32.U32 R4, UR5 ;  /* 0x0000000500047c45 */ /* 0x008fe40008201000 */
[----:B------:R-:W-:-:S05]  /*0fc0*/  CS2R.32 R2, SR_CgaSize ;  /* 0x0000000000027805 */ /* 0x000fca0000008a00 */
[----:B------:R-:W-:-:S06]  /*0fd0*/  IMAD R2, R2, -0xa0, RZ ;  /* 0xffffff6002027824 */ /* 0x000fcc00078e02ff */
[----:B------:R-:W3:Y:S01]  /*0fe0*/  LDC R2, c[0x0][R2+0x2a4] ;  /* 0x0000a90002027b82 */ /* 0x000ee20000000800 */
[----:B------:R-:W4:Y:S01]  /*0ff0*/  F2I.U32.TRUNC.NTZ R92, R5 ;  /* 0x00000005005c7305 */ /* 0x000f22000020f000 */
[----:B------:R-:W-:Y:S01]  /*1000*/  MOV R93, UR5 ;  /* 0x00000005005d7c02 */ /* 0x000fe20008000f00 */
[----:B--2---:R-:W-:-:S05]  /*1010*/  FMUL R4, R4, UR4 ;  /* 0x0000000404047c20 */ /* 0x004fca0008400000 */
[----:B------:R-:W-:Y:S01]  /*1020*/  BAR.SYNC.DEFER_BLOCKING 0x0 ;  /* 0x0000000000007b1d */ /* 0x000fe20000010000 */
[----:B------:R-:W-:-:S05]  /*1030*/  ISETP.GE.AND P0, PT, R9, 0x1, PT ;  /* 0x000000010900780c */ /* 0x000fca0003f06270 */
[----:B------:R-:W2:Y:S01]  /*1040*/  F2I.U32.TRUNC.NTZ R79, R4 ;  /* 0x00000004004f7305 */ /* 0x000ea2000020f000 */
[----:B----4-:R-:W-:-:S05]  /*1050*/  IADD3 R92, PT, PT, -R92, RZ, RZ ;  /* 0x000000ff5c5c7210 */ /* 0x010fca0007ffe1ff */
[----:B-1----:R-:W-:Y:S01]  /*1060*/  IMAD R92, R3, R92, UR8 ;  /* 0x00000008035c7e24 */ /* 0x002fe2000f8e025c */
[----:B--2---:R-:W-:-:S05]  /*1070*/  IADD3 R79, PT, PT, -R79, RZ, RZ ;  /* 0x000000ff4f4f7210 */ /* 0x004fca0007ffe1ff */
[----:B---3--:R-:W-:Y:S01]  /*1080*/  IMAD R79, R2, R79, UR5 ;  /* 0x00000005024f7e24 */ /* 0x008fe2000f8e024f */
[----:B------:R-:W-:Y:S06]  /*1090*/  @!P0 BRA `(.L_x_15) ;  /* 0x0000000000b88947 */ /* 0x000fec0003800000 */
[----:B------:R-:W1:Y:S01]  /*10a0*/  LDC.64 R4, c[0x0][0xb18] ;  /* 0x0002c600ff047b82 */ /* 0x000e620000000a00 */
[----:B------:R-:W-:-:S07]  /*10b0*/  ISETP.NE.AND P0, PT, R9, 0x1, PT ;  /* 0x000000010900780c */ /* 0x000fce0003f05270 */
[----:B------:R-:W2:Y:S08]  /*10c0*/  LDC R10, c[0x0][0xb0c] ;  /* 0x0002c300ff0a7b82 */ /* 0x000eb00000000800 */
[----:B------:R-:W3:Y:S08]  /*10d0*/  LDC R11, c[0x0][0x370] ;  /* 0x0000dc00ff0b7b82 */ /* 0x000ef00000000800 */
[----:B------:R-:W4:Y:S01]  /*10e0*/  LDC R12, c[0x0][0x374] ;  /* 0x0000dd00ff0c7b82 */ /* 0x000f220000000800 */
[----:B-1----:R-:W-:-:S07]  /*10f0*/  ISETP.NE.AND P1, PT, R4, 0x1, PT ;  /* 0x000000010400780c */ /* 0x002fce0003f25270 */
[----:B------:R-:W3:Y:S01]  /*1100*/  LDC.64 R6, c[0x0][0xb10] ;  /* 0x0002c400ff067b82 */ /* 0x000ee20000000a00 */
[----:B--2---:R-:W-:-:S07]  /*1110*/  ISETP.NE.AND P3, PT, R10, 0x1, PT ;  /* 0x000000010a00780c */ /* 0x004fce0003f65270 */
[----:B------:R-:W1:Y:S08]  /*1120*/  LDC R8, c[0x0][0xb20] ;  /* 0x0002c800ff087b82 */ /* 0x000e700000000800 */
[----:B------:R-:W2:Y:S01]  /*1130*/  LDC.64 R2, c[0x0][0xb28] ;  /* 0x0002ca00ff027b82 */ /* 0x000ea20000000a00 */
[----:B----4-:R-:W-:-:S04]  /*1140*/  IMAD.HI.U32 R13, R12, R5, RZ ;  /* 0x000000050c0d7227 */ /* 0x010fc800078e00ff */
[----:B------:R-:W-:-:S04]  /*1150*/  IMAD.HI.U32 R5, R93, R5, RZ ;  /* 0x000000055d057227 */ /* 0x000fc800078e00ff */
[----:B---3--:R-:W-:-:S04]  /*1160*/  IMAD.HI.U32 R14, R11, R6, RZ ;  /* 0x000000060b0e7227 */ /* 0x008fc800078e00ff */
[----:B------:R-:W-:Y:S01]  /*1170*/  IMAD.HI.U32 R16, R95, R6, RZ ;  /* 0x000000065f107227 */ /* 0x000fe200078e00ff */
[-C--:B------:R-:W-:Y:S02]  /*1180*/  @P3 SHF.R.U32.HI R11, RZ, R7.reuse, R14 ;  /* 0x00000007ff0b3219 */ /* 0x080fe4000001160e */
[-C--:B-1----:R-:W-:Y:S02]  /*1190*/  @P1 SHF.R.U32.HI R12, RZ, R8.reuse, R13 ;  /* 0x00000008ff0c1219 */ /* 0x082fe4000001160d */
[----:B------:R-:W-:Y:S02]  /*11a0*/  SHF.R.U32.HI R8, RZ, R8, R5 ;  /* 0x00000008ff087219 */ /* 0x000fe40000011605 */
[----:B------:R-:W-:Y:S02]  /*11b0*/  SHF.R.U32.HI R16, RZ, R7, R16 ;  /* 0x00000007ff107219 */ /* 0x000fe40000011610 */
[----:B------:R-:W-:Y:S01]  /*11c0*/  SEL R5, R93, R8, !P1 ;  /* 0x000000085d057207 */ /* 0x000fe20004800000 */
[----:B--2---:R-:W-:Y:S01]  /*11d0*/  IMAD.HI.U32 R14, R12, R2, RZ ;  /* 0x000000020c0e7227 */ /* 0x004fe200078e00ff */
[----:B------:R-:W-:-:S03]  /*11e0*/  SEL R7, R95, R16, !P3 ;  /* 0x000000105f077207 */ /* 0x000fc60005800000 */
[----:B------:R-:W-:Y:S01]  /*11f0*/  IMAD.HI.U32 R6, R11, R2, RZ ;  /* 0x000000020b067227 */ /* 0x000fe200078e00ff */
[----:B------:R-:W-:-:S04]  /*1200*/  @P0 SHF.R.U32.HI R12, RZ, R3, R14 ;  /* 0x00000003ff0c0219 */ /* 0x000fc8000001160e */
[----:B------:R-:W-:Y:S01]  /*1210*/  @P0 SHF.R.U32.HI R11, RZ, R3, R6 ;  /* 0x00000003ff0b0219 */ /* 0x000fe20000011606 */
[----:B------:R-:W-:-:S04]  /*1220*/  IMAD R12, R12, R9, RZ ;  /* 0x000000090c0c7224 */ /* 0x000fc800078e02ff */
[----:B------:R-:W-:Y:S01]  /*1230*/  IMAD R6, R11, R9, RZ ;  /* 0x000000090b067224 */ /* 0x000fe200078e02ff */
[----:B------:R-:W-:-:S04]  /*1240*/  ISETP.GE.AND P1, PT, R5, R12, PT ;  /* 0x0000000c0500720c */ /* 0x000fc80003f26270 */
[----:B------:R-:W-:Y:S01]  /*1250*/  ISETP.GE.OR P1, PT, R7, R6, P1 ;  /* 0x000000060700720c */ /* 0x000fe20000f26670 */
[----:B------:R-:W-:-:S05]  /*1260*/  IMAD.HI.U32 R6, R5, R2, RZ ;  /* 0x0000000205067227 */ /* 0x000fca00078e00ff */
[----:B------:R-:W-:-:S04]  /*1270*/  SHF.R.U32.HI R6, RZ, R3, R6 ;  /* 0x00000003ff067219 */ /* 0x000fc80000011606 */
[----:B------:R-:W-:-:S03]  /*1280*/  SEL R6, R5, R6, !P0 ;  /* 0x0000000605067207 */ /* 0x000fc60004000000 */
[----:B------:R-:W-:Y:S01]  /*1290*/  @!P1 IMAD.HI.U32 R8, R7, R2, RZ ;  /* 0x0000000207089227 */ /* 0x000fe200078e00ff */
[----:B------:R-:W-:-:S04]  /*12a0*/  IADD3 R2, PT, PT, -R6, RZ, RZ ;  /* 0x000000ff06027210 */ /* 0x000fc80007ffe1ff */
[----:B------:R-:W-:Y:S01]  /*12b0*/  @!P1 SHF.R.U32.HI R8, RZ, R3, R8 ;  /* 0x00000003ff089219 */ /* 0x000fe20000011608 */
[----:B------:R-:W-:-:S03]  /*12c0*/  IMAD R2, R9, R2, R5 ;  /* 0x0000000209027224 */ /* 0x000fc600078e0205 */
[----:B------:R-:W-:Y:S02]  /*12d0*/  @!P1 SEL R3, R7, R8, !P0 ;  /* 0x0000000807039207 */ /* 0x000fe40004000000 */
[----:B------:R-:W-:-:S03]  /*12e0*/  IADD3 R8, PT, PT, -R5, RZ, RZ ;  /* 0x000000ff05087210 */ /* 0x000fc60007ffe1ff */
[--C-:B------:R-:W-:Y:S02]  /*12f0*/  @!P1 IMAD.IADD R6, R6, 0x1, -R3.reuse ;  /* 0x0000000106069824 */ /* 0x100fe400078e0a03 */
[----:B------:R-:W-:Y:S01]  /*1300*/  @!P1 IMAD R3, R2, R11, R3 ;  /* 0x0000000b02039224 */ /* 0x000fe200078e0203 */
[----:B------:R-:W-:Y:S01]  /*1310*/  IADD3 R2, PT, PT, -R7, RZ, RZ ;  /* 0x000000ff07027210 */ /* 0x000fe20007ffe1ff */
[----:B------:R-:W-:Y:S02]  /*1320*/  @!P1 IMAD R5, R6, R9, R7 ;  /* 0x0000000906059224 */ /* 0x000fe400078e0207 */
[----:B------:R-:W-:Y:S02]  /*1330*/  IMAD R8, R4, R8, R93 ;  /* 0x0000000804087224 */ /* 0x000fe400078e025d */
[----:B------:R-:W-:Y:S02]  /*1340*/  @!P1 IMAD.MOV.U32 R7, RZ, RZ, R3 ;  /* 0x000000ffff079224 */ /* 0x000fe400078e0003 */
[----:B------:R-:W-:-:S02]  /*1350*/  IMAD R2, R10, R2, R95 ;  /* 0x000000020a027224 */ /* 0x000fc400078e025f */
[----:B------:R-:W-:Y:S02]  /*1360*/  IMAD R93, R5, R4, R8 ;  /* 0x00000004055d7224 */ /* 0x000fe400078e0208 */
[----:B------:R-:W-:Y:S02]  /*1370*/  IMAD R95, R7, R10, R2 ;  /* 0x0000000a075f7224 */ /* 0x000fe400078e0202 */
.L_x_15:
[----:B------:R-:W1:Y:S01]  /*1380*/  LDCU UR4, c[0x0][0xb30] ;  /* 0x00016600ff0477ac */ /* 0x000e620008000800 */
[----:B------:R-:W2:Y:S08]  /*1390*/  S2UR UR48, SR_CgaCtaId ;  /* 0x00000000003079c3 */ /* 0x000eb00000008800 */
[----:B------:R-:W3:Y:S01]  /*13a0*/  LDC R40, c[0x0][0xb24] ;  /* 0x0002c900ff287b82 */ /* 0x000ee20000000800 */
[----:B-1----:R-:W-:-:S09]  /*13b0*/  UISETP.NE.AND UP0, UPT, UR4, 0x1, UPT ;  /* 0x000000010400788c */ /* 0x002fd2000bf05270 */
[----:B--2---:R-:W-:Y:S05]  /*13c0*/  BRA.U UP0, `(.L_x_16) ;  /* 0x0000000100407547 */ /* 0x004fea000b800000 */
[----:B------:R-:W1:Y:S08]  /*13d0*/  LDC.64 R4, c[0x0][0xb10] ;  /* 0x0002c400ff047b82 */ /* 0x000e700000000a00 */
[----:B------:R-:W2:Y:S08]  /*13e0*/  LDC.64 R2, c[0x0][0xb18] ;  /* 0x0002c600ff027b82 */ /* 0x000eb00000000a00 */
[----:B------:R-:W4:Y:S08]  /*13f0*/  LDC R6, c[0x0][0xb20] ;  /* 0x0002c800ff067b82 */ /* 0x000f300000000800 */
[----:B------:R-:W3:Y:S01]  /*1400*/  LDC R8, c[0x0][0xb0c] ;  /* 0x0002c300ff087b82 */ /* 0x000ee20000000800 */
[----:B-1----:R-:W-:-:S05]  /*1410*/  IMAD.HI.U32 R4, R95, R4, RZ ;  /* 0x000000045f047227 */ /* 0x002fca00078e00ff */
[----:B------:R-:W-:Y:S01]  /*1420*/  SHF.R.U32.HI R4, RZ, R5, R4 ;  /* 0x00000005ff047219 */ /* 0x000fe20000011604 */
[----:B--2---:R-:W-:Y:S01]  /*1430*/  IMAD.HI.U32 R3, R93, R3, RZ ;  /* 0x000000035d037227 */ /* 0x004fe200078e00ff */
[----:B------:R-:W-:-:S04]  /*1440*/  ISETP.NE.AND P0, PT, R2, 0x1, PT ;  /* 0x000000010200780c */ /* 0x000fc80003f05270 */
[----:B----4-:R-:W-:-:S04]  /*1450*/  SHF.R.U32.HI R6, RZ, R6, R3 ;  /* 0x00000006ff067219 */ /* 0x010fc80000011603 */
[----:B------:R-:W-:Y:S02]  /*1460*/  SEL R3, R93, R6, !P0 ;  /* 0x000000065d037207 */ /* 0x000fe40004000000 */
[----:B---3--:R-:W-:-:S04]  /*1470*/  ISETP.NE.AND P1, PT, R8, 0x1, PT ;  /* 0x000000010800780c */ /* 0x008fc80003f25270 */
[----:B------:R-:W-:-:S05]  /*1480*/  SEL R4, R95, R4, !P1 ;  /* 0x000000045f047207 */ /* 0x000fca0004800000 */
[----:B------:R-:W-:Y:S02]  /*1490*/  IMAD.IADD R5, R3, 0x1, -R4 ;  /* 0x0000000103057824 */ /* 0x000fe400078e0a04 */
[----:B------:R-:W-:Y:S02]  /*14a0*/  IMAD.IADD R3, R4, 0x1, -R3 ;  /* 0x0000000104037824 */ /* 0x000fe400078e0a03 */
[----:B------:R-:W-:Y:S02]  /*14b0*/  IMAD R95, R5, R8, R95 ;  /* 0x00000008055f7224 */ /* 0x000fe400078e025f */
[----:B------:R-:W-:-:S07]  /*14c0*/  IMAD R93, R3, R2, R93 ;  /* 0x00000002035d7224 */ /* 0x000fce00078e025d */
.L_x_16:
[----:B------:R-:W-:Y:S01]  /*14d0*/  BAR.SYNC.DEFER_BLOCKING 0x0 ;  /* 0x0000000000007b1d */ /* 0x000fe20000010000 */
[----:B------:R-:W-:Y:S01]  /*14e0*/  UISETP.NE.AND UP0, UPT, UR6, 0x2, UPT ;  /* 0x000000020600788c */ /* 0x000fe2000bf05270 */
[----:B------:R-:W-:Y:S02]  /*14f0*/  ISETP.NE.OR P0, PT, R0, 0x2, !P2 ;  /* 0x000000020000780c */ /* 0x000fe40005705670 */
[----:B------:R-:W-:-:S06]  /*1500*/  LOP3.LUT R2, R99, 0x1f, RZ, 0xc0, !PT ;  /* 0x0000001f63027812 */ /* 0x000fcc00078ec0ff */
[----:B------:R-:W-:Y:S05]  /*1510*/  BRA.U UP0, `(.L_x_17) ;  /* 0x00000025003c7547 */ /* 0x000fea000b800000 */
[----:B------:R-:W1:Y:S01]  /*1520*/  LDCU UR6, c[0x0][0x388] ;  /* 0x00007100ff0677ac */ /* 0x000e620008000800 */
[----:B------:R-:W2:Y:S01]  /*1530*/  LDC R11, c[0x0][0x370] ;  /* 0x0000dc00ff0b7b82 */ /* 0x000ea20000000800 */
[----:B------:R-:W-:Y:S01]  /*1540*/  PLOP3.LUT P1, PT, PT, PT, UP1, 0x80, 0x8 ;  /* 0x000000000008781c */ /* 0x000fe20003f2f018 */
[----:B------:R-:W-:Y:S01]  /*1550*/  IMAD.MOV.U32 R12, RZ, RZ, RZ ;  /* 0x000000ffff0c7224 */ /* 0x000fe200078e00ff */
[----:B------:R-:W4:Y:S01]  /*1560*/  LDCU UR4, c[0x0][0x38c] ;  /* 0x00007180ff0477ac */ /* 0x000f220008000800 */
[----:B------:R-:W-:Y:S02]  /*1570*/  ISETP.EQ.OR P5, PT, R2, RZ, P0 ;  /* 0x000000ff0200720c */ /* 0x000fe400007a2670 */
[----:B------:R-:W-:Y:S01]  /*1580*/  PLOP3.LUT P1, PT, P1, PT, PT, 0x8, 0x80 ;  /* 0x000000000080781c */ /* 0x000fe20000f2e170 */
[----:B------:R-:W3:Y:S01]  /*1590*/  LDCU UR35, c[0x0][0x390] ;  /* 0x00007200ff2377ac */ /* 0x000ee20008000800 */
[----:B------:R-:W2:Y:S01]  /*15a0*/  LDC R0, c[0x0][0x374] ;  /* 0x0000dd00ff007b82 */ /* 0x000ea20000000800 */
[----:B------:R-:W2:Y:S01]  /*15b0*/  LDCU.64 UR36, c[0x0][0x348] ;  /* 0x00006900ff2477ac */ /* 0x000ea20008000a00 */
[----:B------:R-:W-:Y:S01]  /*15c0*/  UMOV UR33, 0x1 ;  /* 0x0000000100217882 */ /* 0x000fe20000000000 */
[----:B------:R-:W-:Y:S01]  /*15d0*/  UMOV UR32, URZ ;  /* 0x000000ff00207c82 */ /* 0x000fe20008000000 */
[----:B-1----:R-:W-:Y:S01]  /*15e0*/  UIADD3 UR6, UPT, UPT, UR6, 0x3f, URZ ;  /* 0x0000003f06067890 */ /* 0x002fe2000fffe0ff */
[----:B------:R-:W-:Y:S01]  /*15f0*/  UMOV UR20, URZ ;  /* 0x000000ff00147c82 */ /* 0x000fe20008000000 */
[----:B------:R-:W-:-:S02]  /*1600*/  UMOV UR31, URZ ;  /* 0x000000ff001f7c82 */ /* 0x000fc40008000000 */
[----:B------:R-:W-:-:S04]  /*1610*/  USHF.R.S32.HI UR5, URZ, 0x1f, UR6 ;  /* 0x0000001fff057899 */ /* 0x000fc80008011406 */
[----:B------:R-:W-:-:S04]  /*1620*/  ULEA.HI UR5, UR5, UR6, URZ, 0x6 ;  /* 0x0000000605057291 */ /* 0x000fc8000f8f30ff */
[----:B------:R-:W-:-:S04]  /*1630*/  USHF.R.S32.HI UR5, URZ, 0x6, UR5 ;  /* 0x00000006ff057899 */ /* 0x000fc80008011405 */
[----:B----4-:R-:W-:-:S04]  /*1640*/  UIMAD UR4, UR5, UR4, URZ ;  /* 0x00000004050472a4 */ /* 0x010fc8000f8e02ff */
[----:B---3--:R-:W-:-:S04]  /*1650*/  UIMAD UR35, UR4, UR35, URZ ;  /* 0x00000023042372a4 */ /* 0x008fc8000f8e02ff */
[----:B------:R-:W-:Y:S02]  /*1660*/  UISETP.NE.AND UP2, UPT, UR35, URZ, UPT ;  /* 0x000000ff2300728c */ /* 0x000fe4000bf45270 */
[----:B------:R-:W-:-:S04]  /*1670*/  UISETP.LT.U32.AND UP0, UPT, UR35, 0x1b, UPT ;  /* 0x0000001b2300788c */ /* 0x000fc8000bf01070 */
[----:B------:R-:W-:-:S04]  /*1680*/  USEL UR34, UR35, 0x1b, UP0 ;  /* 0x0000001b23227887 */ /* 0x000fc80008000000 */
[----:B------:R-:W-:Y:S02]  /*1690*/  UIADD3 UR23, UPT, UPT, UR34, -0x1, URZ ;  /* 0xffffffff22177890 */ /* 0x000fe4000fffe0ff */
[----:B------:R-:W-:Y:S02]  /*16a0*/  @!UP2 UIADD3 UR23, UPT, UPT, UR34, URZ, URZ ;  /* 0x000000ff2217a290 */ /* 0x000fe4000fffe0ff */
[----:B------:R-:W-:Y:S02]  /*16b0*/  UIADD3 UR34, UPT, UPT, UR35, -UR34, URZ ;  /* 0x8000002223227290 */ /* 0x000fe4000fffe0ff */
[----:B--2---:R-:W-:-:S12]  /*16c0*/  UIADD3 UR23, UPT, UPT, UR23, 0x1, URZ ;  /* 0x0000000117177890 */ /* 0x004fd8000fffe0ff */
.L_x_33:
[----:B------:R-:W1:Y:S01]  /*16d0*/  S2UR UR22, SR_CgaCtaId ;  /* 0x00000000001679c3 */ /* 0x000e620000008800 */
[----:B------:R-:W-:Y:S01]  /*16e0*/  UMOV UR4, 0x400 ;  /* 0x0000040000047882 */ /* 0x000fe20000000000 */
[----:B------:R-:W-:Y:S01]  /*16f0*/  IMAD.U32 R2, RZ, RZ, UR33 ;  /* 0x00000021ff027e24 */ /* 0x000fe2000f8e00ff */
[----:B------:R-:W-:Y:S01]  /*1700*/  UISETP.NE.AND UP0, UPT, UR35, URZ, UPT ;  /* 0x000000ff2300728c */ /* 0x000fe2000bf05270 */
[----:B------:R-:W-:Y:S01]  /*1710*/  R2UR UR26, R93 ;  /* 0x000000005d1a72ca */ /* 0x000fe200000e0000 */
[----:B------:R-:W-:Y:S01]  /*1720*/  IMAD.SHL.U32 R95, R95, 0x40, RZ ;  /* 0x000000405f5f7824 */ /* 0x000fe200078e00ff */
[----:B------:R-:W-:Y:S01]  /*1730*/  UMOV UR30, URZ ;  /* 0x000000ff001e7c82 */ /* 0x000fe20008000000 */
[----:B------:R-:W-:Y:S01]  /*1740*/  SHF.L.U32 R2, R2, 0x1f, RZ ;  /* 0x0000001f02027819 */ /* 0x000fe200000006ff */
[----:B------:R-:W-:Y:S01]  /*1750*/  UMOV UR29, URZ ;  /* 0x000000ff001d7c82 */ /* 0x000fe20008000000 */
[----:B------:R-:W-:-:S08]  /*1760*/  UMOV UR28, URZ ;  /* 0x000000ff001c7c82 */ /* 0x000fd00008000000 */
[----:B------:R-:W-:Y:S02]  /*1770*/  USHF.L.U32 UR26, UR26, 0x6, URZ ;  /* 0x000000061a1a7899 */ /* 0x000fe400080006ff */
[----:B-1----:R-:W-:-:S04]  /*1780*/  ULEA UR22, UR22, UR4, 0x18 ;  /* 0x0000000416167291 */ /* 0x002fc8000f8ec0ff */
[----:B------:R-:W-:-:S09]  /*1790*/  ULEA UR4, UR32, UR22, 0x3 ;  /* 0x0000001620047291 */ /* 0x000fd2000f8e18ff */
[----:B--2---:R1:W2:Y:S01]  /*17a0*/  SYNCS.PHASECHK.TRANS64.TRYWAIT P3, [UR4+0xd8], R2 ;  /* 0x0000d802ff0075a7 */ /* 0x0042a20008061104 */
[----:B---3--:R-:W-:Y:S05]  /*17b0*/  BRA.U !UP0, `(.L_x_18) ;  /* 0x0000000508687547 */ /* 0x008fea000b800000 */
[----:B------:R-:W3:Y:S01]  /*17c0*/  LDC.64 R8, c[0x0][0x480] ;  /* 0x00012000ff087b82 */ /* 0x000ee20000000a00 */
[----:B------:R-:W4:Y:S01]  /*17d0*/  LDCU UR16, c[0x0][0x390] ;  /* 0x00007200ff1077ac */ /* 0x000f220008000800 */
[----:B------:R-:W2:Y:S06]  /*17e0*/  LDCU UR17, c[0x0][0x38c] ;  /* 0x00007180ff1177ac */ /* 0x000eac0008000800 */
[----:B------:R-:W4:Y:S01]  /*17f0*/  LDC.64 R6, c[0x0][0x488] ;  /* 0x00012200ff067b82 */ /* 0x000f220000000a00 */
[----:B------:R-:W2:Y:S01]  /*1800*/  LDCU.64 UR14, c[0x0][0x4b8] ;  /* 0x00009700ff0e77ac */ /* 0x000ea20008000a00 */
[----:B------:R-:W-:Y:S01]  /*1810*/  UIADD3 UR31, UPT, UPT, UR23, UR20, URZ ;  /* 0x00000014171f7290 */ /* 0x000fe2000fffe0ff */
[----:B------:R-:W-:-:S05]  /*1820*/  UMOV UR30, URZ ;  /* 0x000000ff001e7c82 */ /* 0x000fca0008000000 */
[----:B-1----:R-:W1:Y:S01]  /*1830*/  LDC.64 R2, c[0x0][0x490] ;  /* 0x00012400ff027b82 */ /* 0x002e620000000a00 */
[----:B------:R-:W-:Y:S01]  /*1840*/  UMOV UR18, UR32 ;  /* 0x0000002000127c82 */ /* 0x000fe20008000000 */
[----:B------:R-:W-:Y:S01]  /*1850*/  UMOV UR28, URZ ;  /* 0x000000ff001c7c82 */ /* 0x000fe20008000000 */
[----:B------:R-:W-:Y:S01]  /*1860*/  UMOV UR29, URZ ;  /* 0x000000ff001d7c82 */ /* 0x000fe20008000000 */
[----:B---3--:R-:W-:Y:S01]  /*1870*/  IMAD.HI.U32 R9, R95, R9, RZ ;  /* 0x000000095f097227 */ /* 0x008fe200078e00ff */
[----:B------:R-:W-:-:S03]  /*1880*/  ISETP.NE.AND P2, PT, R8, 0x1, PT ;  /* 0x000000010800780c */ /* 0x000fc60003f45270 */
[----:B------:R-:W3:Y:S01]  /*1890*/  LDC.64 R4, c[0x0][0x4b0] ;  /* 0x00012c00ff047b82 */ /* 0x000ee20000000a00 */
[----:B----4-:R-:W-:-:S04]  /*18a0*/  SHF.R.U32.HI R6, RZ, R6, R9 ;  /* 0x00000006ff067219 */ /* 0x010fc80000011609 */
[----:B------:R-:W-:Y:S02]  /*18b0*/  SEL R6, R95, R6, !P2 ;  /* 0x000000065f067207 */ /* 0x000fe40005000000 */
[----:B------:R-:W-:Y:S02]  /*18c0*/  ISETP.NE.AND P2, PT, R7, 0x1, PT ;  /* 0x000000010700780c */ /* 0x000fe40003f45270 */
[C---:B------:R-:W-:Y:S01]  /*18d0*/  R2UR UR4, R6.reuse ;  /* 0x00000000060472ca */ /* 0x040fe200000e0000 */
[----:B-1----:R-:W-:-:S04]  /*18e0*/  IMAD.HI.U32 R2, R6, R2, RZ ;  /* 0x0000000206027227 */ /* 0x002fc800078e00ff */
[----:B------:R-:W-:Y:S01]  /*18f0*/  IMAD.MOV R14, RZ, RZ, -R6 ;  /* 0x000000ffff0e7224 */ /* 0x000fe200078e0a06 */
[----:B------:R-:W-:-:S03]  /*1900*/  SHF.R.U32.HI R2, RZ, R3, R2 ;  /* 0x00000003ff027219 */ /* 0x000fc60000011602 */
[----:B------:R-:W-:Y:S01]  /*1910*/  IMAD R14, R8, R14, R95 ;  /* 0x0000000e080e7224 */ /* 0x000fe200078e025f */
[----:B------:R-:W-:Y:S01]  /*1920*/  R2UR UR13, R2 ;  /* 0x00000000020d72ca */ /* 0x000fe200000e0000 */
[----:B------:R-:W-:Y:S01]  /*1930*/  VOTEU.ANY UP0, P2 ;  /* 0x0000000000ff7886 */ /* 0x000fe20001000100 */
[----:B------:R-:W1:Y:S01]  /*1940*/  LDC.64 R2, c[0x0][0x4d0] ;  /* 0x00013400ff027b82 */ /* 0x000e620000000a00 */
[----:B---3--:R-:W-:Y:S02]  /*1950*/  R2UR UR8, R4 ;  /* 0x00000000040872ca */ /* 0x008fe400000e0000 */
[----:B------:R-:W-:Y:S02]  /*1960*/  R2UR UR9, R14 ;  /* 0x000000000e0972ca */ /* 0x000fe400000e0000 */
[----:B------:R-:W-:-:S06]  /*1970*/  R2UR UR6, R5 ;  /* 0x00000000050672ca */ /* 0x000fcc00000e0000 */
[----:B------:R-:W-:Y:S01]  /*1980*/  USEL UR13, UR4, UR13, !UP0 ;  /* 0x0000000d040d7287 */ /* 0x000fe2000c000000 */
[----:B------:R-:W3:Y:S05]  /*1990*/  LDCU.64 UR4, c[0x0][0x4d8] ;  /* 0x00009b00ff0477ac */ /* 0x000eea0008000a00 */
[----:B------:R-:W-:-:S04]  /*19a0*/  IMAD R9, RZ, RZ, -UR13 ;  /* 0x8000000dff097e24 */ /* 0x000fc8000f8e02ff */
[----:B------:R-:W-:Y:S01]  /*19b0*/  IMAD R9, R7, R9, R6 ;  /* 0x0000000907097224 */ /* 0x000fe200078e0206 */
[----:B-1----:R-:W-:-:S04]  /*19c0*/  R2UR UR11, R2 ;  /* 0x00000000020b72ca */ /* 0x002fc800000e0000 */
[----:B------:R-:W-:Y:S02]  /*19d0*/  R2UR UR7, R9 ;  /* 0x00000000090772ca */ /* 0x000fe400000e0000 */
[----:B------:R-:W-:-:S07]  /*19e0*/  R2UR UR12, R3 ;  /* 0x00000000030c72ca */ /* 0x000fce00000e0000 */
[----:B------:R-:W-:-:S06]  /*19f0*/  UIMAD UR11, UR9, UR8, UR11 ;  /* 0x00000008090b72a4 */ /* 0x000fcc000f8e020b */
[----:B--23--:R-:W-:-:S12]  /*1a00*/  UIMAD UR12, UR7, UR6, UR12 ;  /* 0x00000006070c72a4 */ /* 0x00cfd8000f8e020c */
.L_x_23:
[----:B------:R-:W-:Y:S01]  /*1a10*/  @!P0 MOV R3, 0x2000 ;  /* 0x0000200000038802 */ /* 0x000fe20000000f00 */
[----:B------:R-:W-:Y:S01]  /*1a20*/  ULEA UR9, UR18, UR22, 0x3 ;  /* 0x0000001612097291 */ /* 0x000fe2000f8e18ff */
[----:B----4-:R-:W-:Y:S11]  /*1a30*/  @P3 BRA `(.L_x_19) ;  /* 0x0000000000103947 */ /* 0x010ff60003800000 */
[----:B------:R-:W-:Y:S04]  /*1a40*/  MOV R2, UR33 ;  /* 0x0000002100027c02 */ /* 0x000fe80008000f00 */
[----:B------:R-:W-:Y:S04]  /*1a50*/  SHF.L.U32 R5, R2, 0x1f, RZ ;  /* 0x0000001f02057819 */ /* 0x000fe800000006ff */
[----:B------:R-:W1:Y:S02]  /*1a60*/  SYNCS.PHASECHK.TRANS64.TRYWAIT P2, [UR9+0xd8], R5 ;  /* 0x0000d805ff0075a7 */ /* 0x000e640008041109 */
[----:B-1----:R-:W-:Y:S05]  /*1a70*/  @!P2 BRA `(.L_x_20) ;  /* 0x000000580038a947 */ /* 0x002fea0003800000 */
.L_x_19:
[----:B------:R2:W-:Y:S01]  /*1a80*/  @!P0 SYNCS.ARRIVE.TRANS64 RZ, [UR9], R3 ;  /* 0x00000003ffff89a7 */ /* 0x0005e20008000009 */
[----:B------:R-:W-:Y:S04]  /*1a90*/  BSSY.RECONVERGENT B0, `(.L_x_21) ;  /* 0x0000003000007945 */ /* 0x000fe80003800200 */
[----:B------:R-:W-:Y:S05]  /*1aa0*/  @P5 BRA `(.L_x_22) ;  /* 0x0000000000045947 */ /* 0x000fea0003800000 */
[----:B------:R-:W-:Y:S05]  /*1ab0*/  BPT.TRAP 0x1 ;  /* 0x000000040000795c */ /* 0x000fea0000300000 */
.L_x_22:
[----:B------:R-:W-:Y:S05]  /*1ac0*/  BSYNC.RECONVERGENT B0 ;  /* 0x0000000000007941 */ /* 0x000fea0003800200 */
.L_x_21:
[----:B------:R-:W-:Y:S02]  /*1ad0*/  UIADD3 UR32, UPT, UPT, UR18, 0x1, URZ ;  /* 0x0000000112207890 */ /* 0x000fe4000fffe0ff */
[----:B------:R-:W-:Y:S02]  /*1ae0*/  UIMAD UR7, UR28, UR14, UR4 ;  /* 0x0000000e1c0772a4 */ /* 0x000fe4000f8e0204 */
[----:B------:R-:W-:Y:S02]  /*1af0*/  UISETP.NE.AND UP0, UPT, UR32, 0x1b, UPT ;  /* 0x0000001b2000788c */ /* 0x000fe4000bf05270 */
[----:B------:R-:W-:Y:S02]  /*1b00*/  UIMAD UR6, UR29, UR15, UR5 ;  /* 0x0000000f1d0672a4 */ /* 0x000fe4000f8e0205 */
[----:B------:R-:W-:Y:S02]  /*1b10*/  USEL UR8, URZ, 0x1, UP0 ;  /* 0x00000001ff087887 */ /* 0x000fe40008000000 */
[----:B------:R-:W-:Y:S02]  /*1b20*/  USEL UR32, UR32, URZ, UP0 ;  /* 0x000000ff20207287 */ /* 0x000fe40008000000 */
[----:B------:R-:W-:Y:S02]  /*1b30*/  ULOP3.LUT UR33, UR33, UR8, URZ, 0x3c, !UPT ;  /* 0x0000000821217292 */ /* 0x000fe4000f8e3cff */
[----:B------:R-:W-:Y:S02]  /*1b40*/  ULEA UR8, UR32, UR22, 0x3 ;  /* 0x0000001620087291 */ /* 0x000fe4000f8e18ff */
[----:B------:R-:W-:Y:S02]  /*1b50*/  ULEA UR21, UR18, UR22, 0xc ;  /* 0x0000001612157291 */ /* 0x000fe4000f8e60ff */
[----:B------:R-:W-:Y:S01]  /*1b60*/  UIADD3 UR44, UP1, UPT, UR36, 0x80, URZ ;  /* 0x00000080242c7890 */ /* 0x000fe2000ff3e0ff */
[----:B-1----:R-:W-:Y:S01]  /*1b70*/  MOV R2, UR33 ;  /* 0x0000002100027c02 */ /* 0x002fe20008000f00 */
[----:B------:R-:W-:Y:S02]  /*1b80*/  UPRMT UR42, UR7, 0x40, UR6 ;  /* 0x00000040072a7896 */ /* 0x000fe40008000006 */
[----:B------:R-:W-:Y:S01]  /*1b90*/  UIADD3 UR24, UPT, UPT, UR21, 0x1d600, URZ ;  /* 0x0001d60015187890 */ /* 0x000fe2000fffe0ff */
[----:B--2---:R-:W-:Y:S01]  /*1ba0*/  SHF.L.U32 R3, R2, 0x1f, RZ ;  /* 0x0000001f02037819 */ /* 0x004fe200000006ff */
[----:B------:R-:W-:Y:S02]  /*1bb0*/  USHF.L.U32 UR10, UR30, 0x6, URZ ;  /* 0x000000061e0a7899 */ /* 0x000fe400080006ff */
[----:B------:R-:W-:Y:S01]  /*1bc0*/  UIADD3.X UR45, UPT, UPT, URZ, UR37, URZ, UP1, !UPT ;  /* 0x00000025ff2d7290 */ /* 0x000fe20008ffe4ff */
[----:B------:R3:W4:Y:S01]  /*1bd0*/  SYNCS.PHASECHK.TRANS64.TRYWAIT P3, [UR8+0xd8], R3 ;  /* 0x0000d803ff0075a7 */ /* 0x0007220008061108 */
[----:B------:R-:W-:Y:S02]  /*1be0*/  UIADD3 UR8, UPT, UPT, UR21, 0x2600, URZ ;  /* 0x0000260015087890 */ /* 0x000fe4000fffe0ff */
[----:B------:R-:W-:Y:S02]  /*1bf0*/  UPRMT UR21, UR42, 0x5410, URZ ;  /* 0x000054102a157896 */ /* 0x000fe400080000ff */
[----:B------:R-:W-:Y:S02]  /*1c00*/  UIADD3 UR40, UP0, UPT, UR36, 0x180, URZ ;  /* 0x0000018024287890 */ /* 0x000fe4000ff1e0ff */
[----:B------:R-:W-:Y:S02]  /*1c10*/  UIADD3 UR19, UPT, UPT, UR28, 0x1, URZ ;  /* 0x000000011c137890 */ /* 0x000fe4000fffe0ff */
[----:B------:R-:W-:Y:S02]  /*1c20*/  UIADD3.X UR41, UPT, UPT, URZ, UR37, URZ, UP0, !UPT ;  /* 0x00000025ff297290 */ /* 0x000fe400087fe4ff */
[----:B------:R-:W-:Y:S01]  /*1c30*/  UISETP.NE.AND UP2, UPT, UR19, UR17, UPT ;  /* 0x000000111300728c */ /* 0x000fe2000bf45270 */
[----:B------:R-:W-:Y:S01]  /*1c40*/  UTMALDG.4D.IM2COL [UR8], [UR44], UR21 ;  /* 0x000000082c0073b4 */ /* 0x000fe20008058015 */
[----:B------:R-:W-:Y:S02]  /*1c50*/  UIADD3 UR18, UPT, UPT, UR29, 0x1, URZ ;  /* 0x000000011d127890 */ /* 0x000fe4000fffe0ff */
[----:B------:R-:W-:Y:S02]  /*1c60*/  UIADD3 UR20, UPT, UPT, UR20, 0x1, URZ ;  /* 0x0000000114147890 */ /* 0x000fe4000fffe0ff */
[----:B------:R-:W-:Y:S01]  /*1c70*/  UIADD3 UR42, UPT, UPT, UR30, 0x1, URZ ;  /* 0x000000011e2a7890 */ /* 0x000fe2000fffe0ff */
[----:B------:R-:W-:Y:S01]  /*1c80*/  UMOV UR38, 0x0 ;  /* 0x0000000000267882 */ /* 0x000fe20000000000 */
[----:B------:R-:W-:Y:S01]  /*1c90*/  UMOV UR39, 0x10000000 ;  /* 0x1000000000277882 */ /* 0x000fe20000000000 */
[----:B------:R-:W-:Y:S02]  /*1ca0*/  UMOV UR25, UR9 ;  /* 0x0000000900197c82 */ /* 0x000fe40008000000 */
[----:B------:R-:W-:Y:S01]  /*1cb0*/  @UP2 UIADD3 UR18, UPT, UPT, UR29, URZ, URZ ;  /* 0x000000ff1d122290 */ /* 0x000fe2000fffe0ff */
[----:B------:R-:W-:Y:S03]  /*1cc0*/  UMOV UR27, UR10 ;  /* 0x0000000a001b7c82 */ /* 0x000fe60008000000 */
[----:B------:R-:W-:Y:S01]  /*1cd0*/  UISETP.NE.AND UP0, UPT, UR18, UR16, UPT ;  /* 0x000000101200728c */ /* 0x000fe2000bf05270 */
[----:B------:R1:W-:Y:S10]  /*1ce0*/  UTMALDG.4D [UR24], [UR40], desc[UR38] ;  /* 0x00002618280075b4 */ /* 0x0003f40008019000 */
[----:B------:R-:W-:Y:S07]  /*1cf0*/  @UP0 UIADD3 UR42, UPT, UPT, UR30, URZ, URZ ;  /* 0x000000ff1e2a0290 */ /* 0x000fee000fffe0ff */
[----:B------:R-:W-:Y:S01]  /*1d00*/  UMOV UR30, UR42 ;  /* 0x0000002a001e7c82 */ /* 0x000fe20008000000 */
[----:B-1----:R-:W-:Y:S02]  /*1d10*/  USEL UR29, UR18, URZ, UP0 ;  /* 0x000000ff121d7287 */ /* 0x002fe40008000000 */
[----:B------:R-:W-:Y:S02]  /*1d20*/  UISETP.NE.AND UP0, UPT, UR20, UR31, UPT ;  /* 0x0000001f1400728c */ /* 0x000fe4000bf05270 */
[----:B------:R-:W-:Y:S01]  /*1d30*/  USEL UR28, UR19, URZ, UP2 ;  /* 0x000000ff131c7287 */ /* 0x000fe20009000000 */
[----:B------:R-:W-:Y:S06]  /*1d40*/  UMOV UR18, UR32 ;  /* 0x0000002000127c82 */ /* 0x000fec0008000000 */
[----:B---3--:R-:W-:Y:S05]  /*1d50*/  BRA.U UP0, `(.L_x_23) ;  /* 0xfffffffd002c7547 */ /* 0x008fea000b83ffff */
.L_x_18:
[----:B------:R-:W-:Y:S01]  /*1d60*/  ULEA UR4, UR32, UR22, 0x3 ;  /* 0x0000001620047291 */ /* 0x000fe2000f8e18ff */
[----:B-1----:R-:W-:Y:S01]  /*1d70*/  MOV R2, UR33 ;  /* 0x0000002100027c02 */ /* 0x002fe20008000f00 */
[----:B------:R-:W-:Y:S01]  /*1d80*/  @!P1 SYNCS.ARRIVE.TRANS64.A1T0 RZ, [UR22+0x1c8], RZ ;  /* 0x0001c8ffffff99a7 */ /* 0x000fe20008100016 */
[----:B------:R-:W-:Y:S02]  /*1d90*/  UISETP.GE.AND UP0, UPT, UR34, 0x1, UPT ;  /* 0x000000012200788c */ /* 0x000fe4000bf06270 */
[----:B------:R-:W-:-:S04]  /*1da0*/  SHF.L.U32 R2, R2, 0x1f, RZ ;  /* 0x0000001f02027819 */ /* 0x000fc800000006ff */
[----:B------:R1:W3:Y:S03]  /*1db0*/  SYNCS.PHASECHK.TRANS64.TRYWAIT P2, [UR4+0xd8], R2 ;  /* 0x0000d802ff0075a7 */ /* 0x0002e60008041104 */
[----:B------:R-:W-:Y:S05]  /*1dc0*/  BRA.U !UP0, `(.L_x_24) ;  /* 0x0000000508707547 */ /* 0x000fea000b800000 */
[----:B------:R-:W4:Y:S01]  /*1dd0*/  LDC.64 R8, c[0x0][0x480] ;  /* 0x00012000ff087b82 */ /* 0x000f220000000a00 */
[----:B------:R-:W2:Y:S01]  /*1de0*/  LDCU UR25, c[0x0][0x390] ;  /* 0x00007200ff1977ac */ /* 0x000ea20008000800 */
[----:B------:R-:W2:Y:S06]  /*1df0*/  LDCU UR27, c[0x0][0x38c] ;  /* 0x00007180ff1b77ac */ /* 0x000eac0008000800 */
[----:B------:R-:W4:Y:S01]  /*1e00*/  LDC.64 R6, c[0x0][0x488] ;  /* 0x00012200ff067b82 */ /* 0x000f220000000a00 */
[----:B------:R-:W2:Y:S01]  /*1e10*/  LDCU.64 UR14, c[0x0][0x4b8] ;  /* 0x00009700ff0e77ac */ /* 0x000ea20008000a00 */
[----:B------:R-:W-:Y:S01]  /*1e20*/  UIADD3 UR31, UPT, UPT, UR34, UR31, URZ ;  /* 0x0000001f221f7290 */ /* 0x000fe2000fffe0ff */
[----:B------:R-:W-:-:S05]  /*1e30*/  UMOV UR40, UR34 ;  /* 0x0000002200287c82 */ /* 0x000fca0008000000 */
[----:B-1----:R-:W1:Y:S01]  /*1e40*/  LDC.64 R2, c[0x0][0x490] ;  /* 0x00012400ff027b82 */ /* 0x002e620000000a00 */
[----:B------:R-:W-:Y:S01]  /*1e50*/  UMOV UR38, UR32 ;  /* 0x0000002000267c82 */ /* 0x000fe20008000000 */
[----:B----4-:R-:W-:Y:S01]  /*1e60*/  IMAD.HI.U32 R9, R95, R9, RZ ;  /* 0x000000095f097227 */ /* 0x010fe200078e00ff */
[----:B------:R-:W-:-:S05]  /*1e70*/  ISETP.NE.AND P1, PT, R8, 0x1, PT ;  /* 0x000000010800780c */ /* 0x000fca0003f25270 */
[----:B------:R-:W4:Y:S01]  /*1e80*/  LDC.64 R4, c[0x0][0x4b0] ;  /* 0x00012c00ff047b82 */ /* 0x000f220000000a00 */
[----:B------:R-:W-:-:S04]  /*1e90*/  SHF.R.U32.HI R6, RZ, R6, R9 ;  /* 0x00000006ff067219 */ /* 0x000fc80000011609 */
        /* <DEDUP_REMOVED lines=10> */
[----:B----4-:R-:W-:Y:S02]  /*1f40*/  R2UR UR8, R4 ;  /* 0x00000000040872ca */ /* 0x010fe400000e0000 */
[----:B------:R-:W-:Y:S02]  /*1f50*/  R2UR UR9, R9 ;  /* 0x00000000090972ca */ /* 0x000fe400000e0000 */
[----:B------:R-:W-:-:S06]  /*1f60*/  R2UR UR6, R5 ;  /* 0x00000000050672ca */ /* 0x000fcc00000e0000 */
[----:B------:R-:W-:Y:S01]  /*1f70*/  USEL UR21, UR4, UR21, !UP0 ;  /* 0x0000001504157287 */ /* 0x000fe2000c000000 */
[----:B------:R-:W4:Y:S05]  /*1f80*/  LDCU.64 UR4, c[0x0][0x4d8] ;  /* 0x00009b00ff0477ac */ /* 0x000f2a0008000a00 */
[----:B------:R-:W-:-:S04]  /*1f90*/  IMAD R14, RZ, RZ, -UR21 ;  /* 0x80000015ff0e7e24 */ /* 0x000fc8000f8e02ff */
[----:B------:R-:W-:Y:S01]  /*1fa0*/  IMAD R14, R7, R14, R6 ;  /* 0x0000000e070e7224 */ /* 0x000fe200078e0206 */
[----:B-1----:R-:W-:-:S04]  /*1fb0*/  R2UR UR19, R2 ;  /* 0x00000000021372ca */ /* 0x002fc800000e0000 */
[----:B------:R-:W-:Y:S02]  /*1fc0*/  R2UR UR7, R14 ;  /* 0x000000000e0772ca */ /* 0x000fe400000e0000 */
[----:B------:R-:W-:-:S07]  /*1fd0*/  R2UR UR20, R3 ;  /* 0x00000000031472ca */ /* 0x000fce00000e0000 */
[----:B------:R-:W-:-:S06]  /*1fe0*/  UIMAD UR19, UR9, UR8, UR19 ;  /* 0x00000008091372a4 */ /* 0x000fcc000f8e0213 */
[----:B--2-4-:R-:W-:-:S12]  /*1ff0*/  UIMAD UR20, UR7, UR6, UR20 ;  /* 0x00000006071472a4 */ /* 0x014fd8000f8e0214 */
.L_x_29:
[----:B------:R-:W-:Y:S01]  /*2000*/  @!P0 MOV R3, 0x2000 ;  /* 0x0000200000038802 */ /* 0x000fe20000000f00 */
[----:B------:R-:W-:Y:S01]  /*2010*/  ULEA UR17, UR38, UR22, 0x3 ;  /* 0x0000001626117291 */ /* 0x000fe2000f8e18ff */
[----:B--23--:R-:W-:Y:S11]  /*2020*/  @P2 BRA `(.L_x_25) ;  /* 0x0000000000102947 */ /* 0x00cff60003800000 */
[----:B------:R-:W-:Y:S04]  /*2030*/  MOV R2, UR33 ;  /* 0x0000002100027c02 */ /* 0x000fe80008000f00 */
[----:B------:R-:W-:Y:S04]  /*2040*/  SHF.L.U32 R5, R2, 0x1f, RZ ;  /* 0x0000001f02057819 */ /* 0x000fe800000006ff */
[----:B------:R-:W1:Y:S02]  /*2050*/  SYNCS.PHASECHK.TRANS64.TRYWAIT P1, [UR17+0xd8], R5 ;  /* 0x0000d805ff0075a7 */ /* 0x000e640008021111 */
[----:B-1----:R-:W-:Y:S05]  /*2060*/  @!P1 BRA `(.L_x_26) ;  /* 0x0000005000d49947 */ /* 0x002fea0003800000 */
.L_x_25:
[----:B------:R2:W-:Y:S01]  /*2070*/  @!P0 SYNCS.ARRIVE.TRANS64 RZ, [UR17], R3 ;  /* 0x00000003ffff89a7 */ /* 0x0005e20008000011 */
[----:B------:R-:W-:Y:S04]  /*2080*/  BSSY.RECONVERGENT B0, `(.L_x_27) ;  /* 0x0000003000007945 */ /* 0x000fe80003800200 */
[----:B------:R-:W-:Y:S05]  /*2090*/  @P5 BRA `(.L_x_28) ;  /* 0x0000000000045947 */ /* 0x000fea0003800000 */
[----:B------:R-:W-:Y:S05]  /*20a0*/  BPT.TRAP 0x1 ;  /* 0x000000040000795c */ /* 0x000fea0000300000 */
.L_x_28:
[----:B------:R-:W-:Y:S05]  /*20b0*/  BSYNC.RECONVERGENT B0 ;  /* 0x0000000000007941 */ /* 0x000fea0003800200 */
.L_x_27:
        /* <DEDUP_REMOVED lines=8> */
[----:B------:R-:W-:Y:S02]  /*2140*/  UIADD3 UR39, UPT, UPT, UR28, 0x1, URZ ;  /* 0x000000011c277890 */ /* 0x000fe4000fffe0ff */
[----:B------:R-:W-:Y:S01]  /*2150*/  UIADD3 UR46, UP1, UPT, UR36, 0x80, URZ ;  /* 0x00000080242e7890 */ /* 0x000fe2000ff3e0ff */
[----:B-1----:R-:W-:Y:S01]  /*2160*/  MOV R2, UR33 ;  /* 0x0000002100027c02 */ /* 0x002fe20008000f00 */
[----:B------:R-:W-:Y:S02]  /*2170*/  UPRMT UR41, UR6, 0x40, UR7 ;  /* 0x0000004006297896 */ /* 0x000fe40008000007 */
[----:B------:R-:W-:Y:S01]  /*2180*/  UISETP.NE.AND UP2, UPT, UR39, UR27, UPT ;  /* 0x0000001b2700728c */ /* 0x000fe2000bf45270 */
[----:B--2---:R-:W-:Y:S01]  /*2190*/  SHF.L.U32 R3, R2, 0x1f, RZ ;  /* 0x0000001f02037819 */ /* 0x004fe200000006ff */
[----:B------:R-:W-:Y:S02]  /*21a0*/  USHF.L.U32 UR18, UR30, 0x6, URZ ;  /* 0x000000061e127899 */ /* 0x000fe400080006ff */
[----:B------:R-:W-:Y:S01]  /*21b0*/  UIADD3.X UR47, UPT, UPT, URZ, UR37, URZ, UP1, !UPT ;  /* 0x00000025ff2f7290 */ /* 0x000fe20008ffe4ff */
[----:B------:R1:W2:Y:S01]  /*21c0*/  SYNCS.PHASECHK.TRANS64.TRYWAIT P2, [UR8+0xd8], R3 ;  /* 0x0000d803ff0075a7 */ /* 0x0002a20008041108 */
[----:B------:R-:W-:Y:S02]  /*21d0*/  ULEA UR8, UR38, UR22, 0xc ;  /* 0x0000001626087291 */ /* 0x000fe4000f8e60ff */
[----:B------:R-:W-:Y:S02]  /*21e0*/  UPRMT UR48, UR41, 0x5410, URZ ;  /* 0x0000541029307896 */ /* 0x000fe400080000ff */
[----:B------:R-:W-:Y:S02]  /*21f0*/  UIADD3 UR16, UPT, UPT, UR8, 0x2600, URZ ;  /* 0x0000260008107890 */ /* 0x000fe4000fffe0ff */
[----:B------:R-:W-:Y:S02]  /*2200*/  UIADD3 UR44, UP0, UPT, UR36, 0x180, URZ ;  /* 0x00000180242c7890 */ /* 0x000fe4000ff1e0ff */
[----:B------:R-:W-:Y:S02]  /*2210*/  UIADD3 UR8, UPT, UPT, UR8, 0x1d600, URZ ;  /* 0x0001d60008087890 */ /* 0x000fe4000fffe0ff */
[----:B------:R-:W-:Y:S02]  /*2220*/  UIADD3.X UR45, UPT, UPT, URZ, UR37, URZ, UP0, !UPT ;  /* 0x00000025ff2d7290 */ /* 0x000fe400087fe4ff */
[----:B------:R-:W-:Y:S01]  /*2230*/  UIADD3 UR38, UPT, UPT, UR29, 0x1, URZ ;  /* 0x000000011d267890 */ /* 0x000fe2000fffe0ff */
[----:B------:R1:W-:Y:S01]  /*2240*/  UTMALDG.4D.IM2COL [UR16], [UR46], UR48 ;  /* 0x000000102e0073b4 */ /* 0x0003e20008058030 */
[----:B------:R-:W-:Y:S02]  /*2250*/  @UP2 UIADD3 UR38, UPT, UPT, UR29, URZ, URZ ;  /* 0x000000ff1d262290 */ /* 0x000fe4000fffe0ff */
[----:B------:R-:W-:Y:S02]  /*2260*/  UIADD3 UR41, UPT, UPT, UR30, 0x1, URZ ;  /* 0x000000011e297890 */ /* 0x000fe4000fffe0ff */
[----:B------:R-:W-:Y:S02]  /*2270*/  UISETP.NE.AND UP0, UPT, UR38, UR25, UPT ;  /* 0x000000192600728c */ /* 0x000fe4000bf05270 */
[----:B------:R-:W-:Y:S01]  /*2280*/  UIADD3 UR49, UPT, UPT, UR40, -0x1, URZ ;  /* 0xffffffff28317890 */ /* 0x000fe2000fffe0ff */
[----:B------:R-:W-:Y:S01]  /*2290*/  UMOV UR42, 0x0 ;  /* 0x00000000002a7882 */ /* 0x000fe20000000000 */
[----:B------:R-:W-:Y:S01]  /*22a0*/  UMOV UR43, 0x10000000 ;  /* 0x10000000002b7882 */ /* 0x000fe20000000000 */
[----:B------:R-:W-:Y:S01]  /*22b0*/  UMOV UR10, UR26 ;  /* 0x0000001a000a7c82 */ /* 0x000fe20008000000 */
[----:B------:R-:W-:Y:S01]  /*22c0*/  UMOV UR12, UR28 ;  /* 0x0000001c000c7c82 */ /* 0x000fe20008000000 */
[----:B------:R-:W-:Y:S01]  /*22d0*/  USEL UR28, UR39, URZ, UP2 ;  /* 0x000000ff271c7287 */ /* 0x000fe20009000000 */
[----:B------:R-:W-:Y:S03]  /*22e0*/  UMOV UR13, UR29 ;  /* 0x0000001d000d7c82 */ /* 0x000fe60008000000 */
[----:B------:R-:W-:Y:S02]  /*22f0*/  @UP0 UIADD3 UR41, UPT, UPT, UR30, URZ, URZ ;  /* 0x000000ff1e290290 */ /* 0x000fe4000fffe0ff */
[----:B------:R-:W-:Y:S01]  /*2300*/  USEL UR29, UR38, URZ, UP0 ;  /* 0x000000ff261d7287 */ /* 0x000fe20008000000 */
[----:B------:R-:W-:Y:S01]  /*2310*/  UMOV UR9, UR17 ;  /* 0x0000001100097c82 */ /* 0x000fe20008000000 */
[----:B------:R-:W-:Y:S01]  /*2320*/  UMOV UR11, UR18 ;  /* 0x00000012000b7c82 */ /* 0x000fe20008000000 */
[----:B------:R-:W-:Y:S01]  /*2330*/  UISETP.GT.U32.AND UP0, UPT, UR40, 0x1, UPT ;  /* 0x000000012800788c */ /* 0x000fe2000bf04070 */
[----:B------:R1:W-:Y:S01]  /*2340*/  UTMALDG.4D [UR8], [UR44], desc[UR42] ;  /* 0x00002a082c0075b4 */ /* 0x0003e20008019000 */
[----:B------:R-:W-:Y:S01]  /*2350*/  UMOV UR38, UR32 ;  /* 0x0000002000267c82 */ /* 0x000fe20008000000 */
[----:B------:R-:W-:Y:S01]  /*2360*/  UMOV UR40, UR49 ;  /* 0x0000003100287c82 */ /* 0x000fe20008000000 */
[----:B------:R-:W-:Y:S05]  /*2370*/  UMOV UR30, UR41 ;  /* 0x00000029001e7c82 */ /* 0x000fea0008000000 */
[----:B-1----:R-:W-:Y:S05]  /*2380*/  BRA.U UP0, `(.L_x_29) ;  /* 0xfffffffd001c7547 */ /* 0x002fea000b83ffff */
.L_x_24:
[----:B------:R-:W-:Y:S01]  /*2390*/  SHF.L.U32 R3, R12, 0x1f, RZ ;  /* 0x0000001f0c037819 */ /* 0x000fe200000006ff */
[----:B------:R-:W-:-:S03]  /*23a0*/  NOP ;  /* 0x0000000000007918 */ /* 0x000fc60000000000 */
[----:B------:R-:W4:Y:S02]  /*23b0*/  SYNCS.PHASECHK.TRANS64.TRYWAIT P1, [UR22+0x1d0], R3 ;  /* 0x0001d003ff0075a7 */ /* 0x000f240008021116 */
[----:B----4-:R-:W-:Y:S05]  /*23c0*/  @!P1 BRA `(.L_x_30) ;  /* 0x0000005000149947 */ /* 0x010fea0003800000 */
.L_x_114:
[----:B------:R-:W4:Y:S01]  /*23d0*/  LDS.128 R4, [UR22+0x210] ;  /* 0x00021016ff047984 */ /* 0x000f220008000c00 */
[----:B------:R-:W-:Y:S01]  /*23e0*/  UIADD3 UR4, UPT, UPT, UR22, 0x1d8, URZ ;  /* 0x000001d816047890 */ /* 0x000fe2000fffe0ff */
[----:B------:R-:W-:Y:S01]  /*23f0*/  ISETP.GE.AND P1, PT, R40, 0x1, PT ;  /* 0x000000012800780c */ /* 0x000fe20003f26270 */
[----:B------:R-:W-:Y:S01]  /*2400*/  @!PT LDS RZ, [RZ] ;  /* 0x00000000fffff984 */ /* 0x000fe20000000800 */
[----:B------:R-:W-:Y:S01]  /*2410*/  @!PT LDS RZ, [RZ] ;  /* 0x00000000fffff984 */ /* 0x000fe20000000800 */
[----:B------:R-:W-:Y:S01]  /*2420*/  @!PT LDS RZ, [RZ] ;  /* 0x00000000fffff984 */ /* 0x000fe20000000800 */
[----:B------:R-:W-:Y:S01]  /*2430*/  @!PT LDS RZ, [RZ] ;  /* 0x00000000fffff984 */ /* 0x000fe20000000800 */
[----:B------:R1:W-:Y:S06]  /*2440*/  MEMBAR.ALL.CTA ;  /* 0x0000000000007992 */ /* 0x0003ec0000008000 */
[----:B-1----:R-:W1:Y:S01]  /*2450*/  FENCE.VIEW.ASYNC.S ;  /* 0x00000000000073c6 */ /* 0x002e620000000000 */
[----:B------:R-:W-:-:S09]  /*2460*/  UPRMT UR4, URZ, 0x654, UR4 ;  /* 0x00000654ff047896 */ /* 0x000fd20008000004 */
[----:B-1----:R-:W-:Y:S01]  /*2470*/  SYNCS.ARRIVE.TRANS64.RED.A1T0 RZ, [UR4], RZ ;  /* 0x000000ffffff79a7 */ /* 0x002fe20008100404 */
[----:B----4-:R-:W-:-:S13]  /*2480*/  LOP3.LUT P4, RZ, R6, 0x1, RZ, 0xc0, !PT ;  /* 0x0000000106ff7812 */ /* 0x010fda000788c0ff */
[----:B------:R-:W-:Y:S02]  /*2490*/  @P4 MOV R13, R4 ;  /* 0x00000004000d4202 */ /* 0x000fe40000000f00 */
[----:B------:R-:W-:Y:S01]  /*24a0*/  @P4 LOP3.LUT R10, R5, 0xffff, RZ, 0xc0, !PT ;  /* 0x0000ffff050a4812 */ /* 0x000fe200078ec0ff */
[----:B------:R-:W-:Y:S06]  /*24b0*/  @!P1 BRA `(.L_x_31) ;  /* 0x0000000000b89947 */ /* 0x000fec0003800000 */
[----:B------:R-:W1:Y:S01]  /*24c0*/  LDC.64 R4, c[0x0][0xb18] ;  /* 0x0002c600ff047b82 */ /* 0x000e620000000a00 */
[----:B--2---:R-:W-:-:S07]  /*24d0*/  ISETP.NE.AND P3, PT, R40, 0x1, PT ;  /* 0x000000012800780c */ /* 0x004fce0003f65270 */
[----:B------:R-:W2:Y:S08]  /*24e0*/  LDC.64 R6, c[0x0][0xb10] ;  /* 0x0002c400ff067b82 */ /* 0x000eb00000000a00 */
[----:B------:R-:W4:Y:S08]  /*24f0*/  LDC R8, c[0x0][0xb20] ;  /* 0x0002c800ff087b82 */ /* 0x000f300000000800 */
[----:B------:R-:W3:Y:S01]  /*2500*/  LDC R14, c[0x0][0xb0c] ;  /* 0x0002c300ff0e7b82 */ /* 0x000ee20000000800 */
[----:B-1----:R-:W-:Y:S01]  /*2510*/  IMAD.HI.U32 R9, R0, R5, RZ ;  /* 0x0000000500097227 */ /* 0x002fe200078e00ff */
[----:B------:R-:W-:-:S03]  /*2520*/  ISETP.NE.AND P1, PT, R4, 0x1, PT ;  /* 0x000000010400780c */ /* 0x000fc60003f25270 */
[----:B------:R-:W-:-:S03]  /*2530*/  IMAD.HI.U32 R5, R10, R5, RZ ;  /* 0x000000050a057227 */ /* 0x000fc600078e00ff */
[----:B------:R-:W1:Y:S01]  /*2540*/  LDC.64 R2, c[0x0][0xb28] ;  /* 0x0002ca00ff027b82 */ /* 0x000e620000000a00 */
[----:B--2---:R-:W-:-:S04]  /*2550*/  IMAD.HI.U32 R16, R11, R6, RZ ;  /* 0x000000060b107227 */ /* 0x004fc800078e00ff */
[----:B------:R-:W-:Y:S01]  /*2560*/  IMAD.HI.U32 R18, R13, R6, RZ ;  /* 0x000000060d127227 */ /* 0x000fe200078e00ff */
[----:B------:R-:W-:Y:S02]  /*2570*/  SHF.R.U32.HI R16, RZ, R7, R16 ;  /* 0x00000007ff107219 */ /* 0x000fe40000011610 */
[-C--:B----4-:R-:W-:Y:S02]  /*2580*/  SHF.R.U32.HI R9, RZ, R8.reuse, R9 ;  /* 0x00000008ff097219 */ /* 0x090fe40000011609 */
[----:B------:R-:W-:Y:S02]  /*2590*/  SHF.R.U32.HI R5, RZ, R8, R5 ;  /* 0x00000008ff057219 */ /* 0x000fe40000011605 */
[----:B------:R-:W-:Y:S02]  /*25a0*/  SEL R9, R0, R9, !P1 ;  /* 0x0000000900097207 */ /* 0x000fe40004800000 */
[----:B------:R-:W-:Y:S02]  /*25b0*/  SHF.R.U32.HI R18, RZ, R7, R18 ;  /* 0x00000007ff127219 */ /* 0x000fe40000011612 */
[----:B---3--:R-:W-:-:S02]  /*25c0*/  ISETP.NE.AND P2, PT, R14, 0x1, PT ;  /* 0x000000010e00780c */ /* 0x008fc40003f45270 */
[----:B------:R-:W-:Y:S02]  /*25d0*/  SEL R5, R10, R5, !P1 ;  /* 0x000000050a057207 */ /* 0x000fe40004800000 */
[----:B------:R-:W-:Y:S02]  /*25e0*/  SEL R15, R11, R16, !P2 ;  /* 0x000000100b0f7207 */ /* 0x000fe40005000000 */
[----:B------:R-:W-:Y:S01]  /*25f0*/  SEL R7, R13, R18, !P2 ;  /* 0x000000120d077207 */ /* 0x000fe20005000000 */
[----:B-1----:R-:W-:-:S04]  /*2600*/  IMAD.HI.U32 R16, R9, R2, RZ ;  /* 0x0000000209107227 */ /* 0x002fc800078e00ff */
[----:B------:R-:W-:Y:S01]  /*2610*/  IMAD.HI.U32 R6, R15, R2, RZ ;  /* 0x000000020f067227 */ /* 0x000fe200078e00ff */
[----:B------:R-:W-:-:S04]  /*2620*/  @P3 SHF.R.U32.HI R9, RZ, R3, R16 ;  /* 0x00000003ff093219 */ /* 0x000fc80000011610 */
[----:B------:R-:W-:Y:S01]  /*2630*/  @P3 SHF.R.U32.HI R15, RZ, R3, R6 ;  /* 0x00000003ff0f3219 */ /* 0x000fe20000011606 */
[----:B------:R-:W-:-:S04]  /*2640*/  IMAD R9, R40, R9, RZ ;  /* 0x0000000928097224 */ /* 0x000fc800078e02ff */
[----:B------:R-:W-:Y:S01]  /*2650*/  IMAD R6, R40, R15, RZ ;  /* 0x0000000f28067224 */ /* 0x000fe200078e02ff */
[C---:B------:R-:W-:Y:S02]  /*2660*/  ISETP.GE.AND P1, PT, R5.reuse, R9, PT ;  /* 0x000000090500720c */ /* 0x040fe40003f26270 */
[----:B------:R-:W-:Y:S02]  /*2670*/  IADD3 R9, PT, PT, -R5, RZ, RZ ;  /* 0x000000ff05097210 */ /* 0x000fe40007ffe1ff */
[----:B------:R-:W-:Y:S01]  /*2680*/  ISETP.GE.OR P1, PT, R7, R6, P1 ;  /* 0x000000060700720c */ /* 0x000fe20000f26670 */
[----:B------:R-:W-:-:S04]  /*2690*/  IMAD.HI.U32 R6, R5, R2, RZ ;  /* 0x0000000205067227 */ /* 0x000fc800078e00ff */
[----:B------:R-:W-:Y:S01]  /*26a0*/  IMAD R9, R4, R9, R10 ;  /* 0x0000000904097224 */ /* 0x000fe200078e020a */
[----:B------:R-:W-:-:S04]  /*26b0*/  SHF.R.U32.HI R6, RZ, R3, R6 ;  /* 0x00000003ff067219 */ /* 0x000fc80000011606 */
[----:B------:R-:W-:-:S03]  /*26c0*/  SEL R6, R5, R6, !P3 ;  /* 0x0000000605067207 */ /* 0x000fc60005800000 */
[----:B------:R-:W-:-:S04]  /*26d0*/  @!P1 IMAD.HI.U32 R8, R7, R2, RZ ;  /* 0x0000000207089227 */ /* 0x000fc800078e00ff */
[----:B------:R-:W-:Y:S01]  /*26e0*/  IMAD.MOV R2, RZ, RZ, -R6 ;  /* 0x000000ffff027224 */ /* 0x000fe200078e0a06 */
[----:B------:R-:W-:-:S03]  /*26f0*/  @!P1 SHF.R.U32.HI R8, RZ, R3, R8 ;  /* 0x00000003ff089219 */ /* 0x000fc60000011608 */
[----:B------:R-:W-:Y:S01]  /*2700*/  IMAD R2, R40, R2, R5 ;  /* 0x0000000228027224 */ /* 0x000fe200078e0205 */
[----:B------:R-:W-:-:S05]  /*2710*/  @!P1 SEL R3, R7, R8, !P3 ;  /* 0x0000000807039207 */ /* 0x000fca0005800000 */
[--C-:B------:R-:W-:Y:S02]  /*2720*/  @!P1 IMAD.IADD R6, R6, 0x1, -R3.reuse ;  /* 0x0000000106069824 */ /* 0x100fe400078e0a03 */
[----:B------:R-:W-:Y:S01]  /*2730*/  @!P1 IMAD R3, R2, R15, R3 ;  /* 0x0000000f02039224 */ /* 0x000fe200078e0203 */
[----:B------:R-:W-:Y:S01]  /*2740*/  IADD3 R2, PT, PT, -R7, RZ, RZ ;  /* 0x000000ff07027210 */ /* 0x000fe20007ffe1ff */
[----:B------:R-:W-:Y:S02]  /*2750*/  @!P1 IMAD R5, R40, R6, R7 ;  /* 0x0000000628059224 */ /* 0x000fe400078e0207 */
[----:B------:R-:W-:Y:S02]  /*2760*/  @!P1 IMAD.MOV.U32 R7, RZ, RZ, R3 ;  /* 0x000000ffff079224 */ /* 0x000fe400078e0003 */
[----:B------:R-:W-:Y:S02]  /*2770*/  IMAD R2, R14, R2, R13 ;  /* 0x000000020e027224 */ /* 0x000fe400078e020d */
[----:B------:R-:W-:-:S02]  /*2780*/  IMAD R10, R5, R4, R9 ;  /* 0x00000004050a7224 */ /* 0x000fc400078e0209 */
[----:B------:R-:W-:Y:S02]  /*2790*/  IMAD R13, R7, R14, R2 ;  /* 0x0000000e070d7224 */ /* 0x000fe400078e0202 */
.L_x_31:
[----:B------:R-:W1:Y:S02]  /*27a0*/  LDCU UR4, c[0x0][0xb30] ;  /* 0x00016600ff0477ac */ /* 0x000e640008000800 */
[----:B-1----:R-:W-:-:S09]  /*27b0*/  UISETP.NE.AND UP0, UPT, UR4, 0x1, UPT ;  /* 0x000000010400788c */ /* 0x002fd2000bf05270 */
[----:B------:R-:W-:Y:S05]  /*27c0*/  BRA.U UP0, `(.L_x_32) ;  /* 0x0000000100407547 */ /* 0x000fea000b800000 */
[----:B------:R-:W1:Y:S08]  /*27d0*/  LDC.64 R4, c[0x0][0xb10] ;  /* 0x0002c400ff047b82 */ /* 0x000e700000000a00 */
[----:B------:R-:W4:Y:S08]  /*27e0*/  LDC.64 R2, c[0x0][0xb18] ;  /* 0x0002c600ff027b82 */ /* 0x000f300000000a00 */
[----:B------:R-:W2:Y:S08]  /*27f0*/  LDC R6, c[0x0][0xb20] ;  /* 0x0002c800ff067b82 */ /* 0x000eb00000000800 */
[----:B------:R-:W3:Y:S01]  /*2800*/  LDC R8, c[0x0][0xb0c] ;  /* 0x0002c300ff087b82 */ /* 0x000ee20000000800 */
[----:B-1----:R-:W-:-:S05]  /*2810*/  IMAD.HI.U32 R4, R13, R4, RZ ;  /* 0x000000040d047227 */ /* 0x002fca00078e00ff */
[----:B------:R-:W-:Y:S01]  /*2820*/  SHF.R.U32.HI R4, RZ, R5, R4 ;  /* 0x00000005ff047219 */ /* 0x000fe20000011604 */
[----:B----4-:R-:W-:Y:S01]  /*2830*/  IMAD.HI.U32 R3, R10, R3, RZ ;  /* 0x000000030a037227 */ /* 0x010fe200078e00ff */
[----:B------:R-:W-:-:S04]  /*2840*/  ISETP.NE.AND P1, PT, R2, 0x1, PT ;  /* 0x000000010200780c */ /* 0x000fc80003f25270 */
[----:B--2---:R-:W-:-:S04]  /*2850*/  SHF.R.U32.HI R3, RZ, R6, R3 ;  /* 0x00000006ff037219 */ /* 0x004fc80000011603 */
[----:B------:R-:W-:Y:S02]  /*2860*/  SEL R3, R10, R3, !P1 ;  /* 0x000000030a037207 */ /* 0x000fe40004800000 */
[----:B---3--:R-:W-:-:S04]  /*2870*/  ISETP.NE.AND P2, PT, R8, 0x1, PT ;  /* 0x000000010800780c */ /* 0x008fc80003f45270 */
[----:B------:R-:W-:-:S05]  /*2880*/  SEL R4, R13, R4, !P2 ;  /* 0x000000040d047207 */ /* 0x000fca0005000000 */
[----:B------:R-:W-:Y:S02]  /*2890*/  IMAD.IADD R5, R3, 0x1, -R4 ;  /* 0x0000000103057824 */ /* 0x000fe400078e0a04 */
[----:B------:R-:W-:Y:S02]  /*28a0*/  IMAD.IADD R3, R4, 0x1, -R3 ;  /* 0x0000000104037824 */ /* 0x000fe400078e0a03 */
[----:B------:R-:W-:Y:S02]  /*28b0*/  IMAD R13, R5, R8, R13 ;  /* 0x00000008050d7224 */ /* 0x000fe400078e020d */
[----:B------:R-:W-:-:S07]  /*28c0*/  IMAD R10, R3, R2, R10 ;  /* 0x00000002030a7224 */ /* 0x000fce00078e020a */
.L_x_32:
[----:B------:R-:W-:Y:S01]  /*28d0*/  UMOV UR20, UR31 ;  /* 0x0000001f00147c82 */ /* 0x000fe20008000000 */
[----:B------:R-:W-:Y:S01]  /*28e0*/  PLOP3.LUT P1, PT, PT, PT, PT, 0x80, 0x8 ;  /* 0x000000000008781c */ /* 0x000fe20003f2f070 */
[----:B------:R-:W-:Y:S01]  /*28f0*/  IMAD.IADD R95, R13, 0x1, R92 ;  /* 0x000000010d5f7824 */ /* 0x000fe200078e025c */
[----:B------:R-:W-:Y:S01]  /*2900*/  LOP3.LUT R12, R12, 0x1, RZ, 0x3c, !PT ;  /* 0x000000010c0c7812 */ /* 0x000fe200078e3cff */
[----:B------:R-:W-:Y:S01]  /*2910*/  IMAD.IADD R93, R10, 0x1, R79 ;  /* 0x000000010a5d7824 */ /* 0x000fe200078e024f */
[----:B------:R-:W-:Y:S09]  /*2920*/  @P4 BRA `(.L_x_33) ;  /* 0xffffffec00684947 */ /* 0x000ff2000383ffff */
[----:B------:R-:W-:Y:S01]  /*2930*/  UIADD3 UR22, UPT, UPT, UR22, 0xd8, URZ ;  /* 0x000000d816167890 */ /* 0x000fe2000fffe0ff */
[----:B------:R-:W-:-:S03]  /*2940*/  MOV R3, UR33 ;  /* 0x0000002100037c02 */ /* 0x000fc60008000f00 */
[----:B------:R-:W-:Y:S01]  /*2950*/  ULEA UR4, UR32, UR22, 0x3 ;  /* 0x0000001620047291 */ /* 0x000fe2000f8e18ff */
[----:B------:R-:W-:-:S08]  /*2960*/  SHF.L.U32 R3, R3, 0x1f, RZ ;  /* 0x0000001f03037819 */ /* 0x000fd000000006ff */
[----:B------:R-:W1:Y:S02]  /*2970*/  SYNCS.PHASECHK.TRANS64.TRYWAIT P0, [UR4], R3 ;  /* 0x00000003ff0075a7 */ /* 0x000e640008001104 */
[----:B-1----:R-:W-:Y:S05]  /*2980*/  @!P0 BRA `(.L_x_34) ;  /* 0x0000004800bc8947 */ /* 0x002fea0003800000 */
.L_x_116:
[----:B------:R-:W-:-:S04]  /*2990*/  UIADD3 UR6, UPT, UPT, UR32, 0x1, URZ ;  /* 0x0000000120067890 */ /* 0x000fc8000fffe0ff */
[----:B------:R-:W-:-:S04]  /*29a0*/  UISETP.NE.AND UP0, UPT, UR6, 0x1b, UPT ;  /* 0x0000001b0600788c */ /* 0x000fc8000bf05270 */
[----:B------:R-:W-:Y:S02]  /*29b0*/  USEL UR5, URZ, 0x1, UP0 ;  /* 0x00000001ff057887 */ /* 0x000fe40008000000 */
[----:B------:R-:W-:Y:S02]  /*29c0*/  USEL UR6, UR6, URZ, UP0 ;  /* 0x000000ff06067287 */ /* 0x000fe40008000000 */
[----:B------:R-:W-:Y:S02]  /*29d0*/  ULOP3.LUT UR5, UR33, UR5, URZ, 0x3c, !UPT ;  /* 0x0000000521057292 */ /* 0x000fe4000f8e3cff */
[----:B------:R-:W-:-:S04]  /*29e0*/  ULEA UR4, UR6, UR22, 0x3 ;  /* 0x0000001606047291 */ /* 0x000fc8000f8e18ff */
[----:B-1----:R-:W-:-:S04]  /*29f0*/  MOV R3, UR5 ;  /* 0x0000000500037c02 */ /* 0x002fc80008000f00 */
[----:B------:R-:W-:-:S04]  /*2a00*/  SHF.L.U32 R3, R3, 0x1f, RZ ;  /* 0x0000001f03037819 */ /* 0x000fc800000006ff */
[----:B------:R-:W1:Y:S02]  /*2a10*/  SYNCS.PHASECHK.TRANS64.TRYWAIT P0, [UR4], R3 ;  /* 0x00000003ff0075a7 */ /* 0x000e640008001104 */
[----:B-1----:R-:W-:Y:S05]  /*2a20*/  @!P0 BRA `(.L_x_35) ;  /* 0x0000004800ac8947 */ /* 0x002fea0003800000 */
.L_x_118:
        /* <DEDUP_REMOVED lines=10> */
.L_x_120:
        /* <DEDUP_REMOVED lines=10> */
.L_x_122:
        /* <DEDUP_REMOVED lines=10> */
.L_x_124:
        /* <DEDUP_REMOVED lines=10> */
.L_x_126:
        /* <DEDUP_REMOVED lines=10> */
.L_x_128:
        /* <DEDUP_REMOVED lines=10> */
.L_x_130:
        /* <DEDUP_REMOVED lines=10> */
.L_x_132:
        /* <DEDUP_REMOVED lines=10> */
.L_x_134:
        /* <DEDUP_REMOVED lines=10> */
.L_x_136:
        /* <DEDUP_REMOVED lines=10> */
.L_x_138:
        /* <DEDUP_REMOVED lines=10> */
.L_x_140:
        /* <DEDUP_REMOVED lines=10> */
.L_x_142:
        /* <DEDUP_REMOVED lines=10> */
.L_x_144:
        /* <DEDUP_REMOVED lines=10> */
.L_x_146:
        /* <DEDUP_REMOVED lines=10> */
.L_x_148:
        /* <DEDUP_REMOVED lines=10> */
.L_x_150:
        /* <DEDUP_REMOVED lines=10> */
.L_x_152:
        /* <DEDUP_REMOVED lines=10> */
.L_x_154:
        /* <DEDUP_REMOVED lines=10> */
.L_x_156:
        /* <DEDUP_REMOVED lines=10> */
.L_x_158:
        /* <DEDUP_REMOVED lines=10> */
.L_x_160:
        /* <DEDUP_REMOVED lines=10> */
.L_x_162:
        /* <DEDUP_REMOVED lines=10> */
.L_x_164:
        /* <DEDUP_REMOVED lines=10> */
.L_x_166:
[----:B------:R-:W-:-:S04]  /*3930*/  UIADD3 UR6, UPT, UPT, UR6, 0x1, URZ ;  /* 0x0000000106067890 */ /* 0x000fc8000fffe0ff */
[----:B------:R-:W-:-:S04]  /*3940*/  UISETP.NE.AND UP0, UPT, UR6, 0x1b, UPT ;  /* 0x0000001b0600788c */ /* 0x000fc8000bf05270 */
[----:B------:R-:W-:Y:S02]  /*3950*/  USEL UR4, URZ, 0x1, UP0 ;  /* 0x00000001ff047887 */ /* 0x000fe40008000000 */
[----:B------:R-:W-:Y:S02]  /*3960*/  USEL UR6, UR6, URZ, UP0 ;  /* 0x000000ff06067287 */ /* 0x000fe40008000000 */
[----:B------:R-:W-:Y:S02]  /*3970*/  ULOP3.LUT UR4, UR5, UR4, URZ, 0x3c, !UPT ;  /* 0x0000000405047292 */ /* 0x000fe4000f8e3cff */
[----:B------:R-:W-:-:S04]  /*3980*/  ULEA UR6, UR6, UR22, 0x3 ;  /* 0x0000001606067291 */ /* 0x000fc8000f8e18ff */
[----:B------:R-:W-:Y:S02]  /*3990*/  IMAD.U32 R2, RZ, RZ, UR4 ;  /* 0x00000004ff027e24 */ /* 0x000fe4000f8e00ff */
[----:B-1----:R-:W-:-:S03]  /*39a0*/  MOV R0, UR6 ;  /* 0x0000000600007c02 */ /* 0x002fc60008000f00 */
[----:B------:R-:W-:-:S07]  /*39b0*/  SHF.L.U32 R3, R2, 0x1f, RZ ;  /* 0x0000001f02037819 */ /* 0x000fce00000006ff */
.L_x_60:
[----:B-1----:R1:W4:Y:S02]  /*39c0*/  SYNCS.PHASECHK.TRANS64.TRYWAIT P0, [R0+URZ], R3 ;  /* 0x00000003000075a7 */ /* 0x00232400080011ff */
[----:B----4-:R-:W-:Y:S05]  /*39d0*/  @!P0 NANOSLEEP.SYNCS 0x989680 ;  /* 0x009896800000895d */ /* 0x010fea0003900000 */
[----:B------:R-:W4:Y:S02]  /*39e0*/  @!P0 SYNCS.PHASECHK.TRANS64 P0, [R0+URZ], R3 ;  /* 0x00000003000085a7 */ /* 0x000f2400080010ff */
[----:B----4-:R-:W-:Y:S05]  /*39f0*/  @P0 EXIT ;  /* 0x000000000000094d */ /* 0x010fea0003800000 */
[----:B------:R-:W-:Y:S05]  /*3a00*/  BRA `(.L_x_60) ;  /* 0xfffffffc00ec7947 */ /* 0x000fea000383ffff */
.L_x_17:
[----:B------:R-:W-:-:S04]  /*3a10*/  UISETP.NE.AND UP0, UPT, UR48, URZ, UPT ;  /* 0x000000ff3000728c */ /* 0x000fc8000bf05270 */
[----:B------:R-:W-:-:S09]  /*3a20*/  UISETP.NE.OR UP0, UPT, UR6, 0x1, UP0 ;  /* 0x000000010600788c */ /* 0x000fd20008705670 */
[----:B------:R-:W-:Y:S05]  /*3a30*/  BRA.U UP0, `(.L_x_61) ;  /* 0x0000000100b07547 */ /* 0x000fea000b800000 */
[----:B------:R-:W-:Y:S01]  /*3a40*/  UMOV UR4, 0x400 ;  /* 0x0000040000047882 */ /* 0x000fe20000000000 */
[----:B------:R-:W-:Y:S01]  /*3a50*/  HFMA2 R3, -RZ, RZ, 0, 5.9604644775390625e-08 ;  /* 0x00000001ff037431 */ /* 0x000fe200000001ff */
[----:B------:R-:W-:Y:S01]  /*3a60*/  ULEA UR48, UR48, UR4, 0x18 ;  /* 0x0000000430307291 */ /* 0x000fe2000f8ec0ff */
[----:B------:R-:W-:Y:S01]  /*3a70*/  ISETP.NE.AND P0, PT, R2, RZ, PT ;  /* 0x000000ff0200720c */ /* 0x000fe20003f05270 */
[----:B------:R-:W-:Y:S02]  /*3a80*/  IMAD.MOV.U32 R8, RZ, RZ, RZ ;  /* 0x000000ffff087224 */ /* 0x000fe400078e00ff */
[----:B------:R-:W-:Y:S02]  /*3a90*/  UIADD3 UR6, UPT, UPT, UR48, 0x1d8, URZ ;  /* 0x000001d830067890 */ /* 0x000fe4000fffe0ff */
[----:B------:R-:W-:Y:S02]  /*3aa0*/  UIADD3 UR7, UPT, UPT, UR48, 0x1d0, URZ ;  /* 0x000001d030077890 */ /* 0x000fe4000fffe0ff */
[----:B------:R-:W-:-:S12]  /*3ab0*/  UPRMT UR6, URZ, 0x654, UR6 ;  /* 0x00000654ff067896 */ /* 0x000fd80008000006 */
.L_x_64:
[----:B------:R-:W-:Y:S01]  /*3ac0*/  SHF.L.U32 R7, R3, 0x1f, RZ ;  /* 0x0000001f03077819 */ /* 0x000fe200000006ff */
[----:B------:R-:W-:Y:S02]  /*3ad0*/  IMAD.U32 R9, RZ, RZ, UR7 ;  /* 0x00000007ff097e24 */ /* 0x000fe4000f8e00ff */
[----:B------:R-:W-:Y:S01]  /*3ae0*/  @!P0 IMAD.MOV.U32 R5, RZ, RZ, 0x10 ;  /* 0x00000010ff058424 */ /* 0x000fe200078e00ff */
[----:B------:R-:W1:Y:S02]  /*3af0*/  SYNCS.PHASECHK.TRANS64.TRYWAIT P1, [UR48+0x1d8], R7 ;  /* 0x0001d807ff0075a7 */ /* 0x000e640008021130 */
[----:B------:R-:W-:-:S04]  /*3b00*/  PRMT R9, R2, 0x654, R9 ;  /* 0x0000065402097816 */ /* 0x000fc80000000009 */
[----:B------:R-:W-:Y:S01]  /*3b10*/  SEL R0, R9, R0, !P0 ;  /* 0x0000000009007207 */ /* 0x000fe20004000000 */
[----:B-1----:R-:W-:Y:S06]  /*3b20*/  @!P1 BRA `(.L_x_62) ;  /* 0x0000004000c49947 */ /* 0x002fec0003800000 */
.L_x_168:
[----:B------:R-:W-:Y:S01]  /*3b30*/  UIADD3 UR4, UPT, UPT, UR48, 0x210, URZ ;  /* 0x0000021030047890 */ /* 0x000fe2000fffe0ff */
[----:B------:R2:W-:Y:S01]  /*3b40*/  @!P0 SYNCS.ARRIVE.TRANS64.RED RZ, [R0+URZ], R5 ;  /* 0x0000000500ff89a7 */ /* 0x0005e200080004ff */
[----:B------:R-:W-:Y:S01]  /*3b50*/  UIADD3 UR5, UPT, UPT, UR48, 0x1d0, URZ ;  /* 0x000001d030057890 */ /* 0x000fe2000fffe0ff */
[----:B------:R-:W-:-:S08]  /*3b60*/  LOP3.LUT R3, R3, 0x1, RZ, 0x3c, !PT ;  /* 0x0000000103037812 */ /* 0x000fd000078e3cff */
[----:B------:R-:W-:Y:S06]  /*3b70*/  UGETNEXTWORKID.BROADCAST [UR4], [UR5] ;  /* 0x00000000040073ca */ /* 0x000fec0008000100 */
[----:B--2---:R-:W-:-:S04]  /*3b80*/  SHF.L.U32 R5, R8, 0x1f, RZ ;  /* 0x0000001f08057819 */ /* 0x004fc800000006ff */
[----:B------:R-:W2:Y:S02]  /*3b90*/  SYNCS.PHASECHK.TRANS64.TRYWAIT P1, [UR48+0x1d0], R5 ;  /* 0x0001d005ff0075a7 */ /* 0x000ea40008021130 */
[----:B--2---:R-:W-:Y:S05]  /*3ba0*/  @!P1 BRA `(.L_x_63) ;  /* 0x0000004000bc9947 */ /* 0x004fea0003800000 */
.L_x_170:
[----:B-1----:R-:W1:Y:S01]  /*3bb0*/  LDS.128 R4, [UR48+0x210] ;  /* 0x00021030ff047984 */ /* 0x002e620008000c00 */
[----:B------:R-:W-:Y:S01]  /*3bc0*/  LOP3.LUT R8, R8, 0x1, RZ, 0x3c, !PT ;  /* 0x0000000108087812 */ /* 0x000fe200078e3cff */
[----:B------:R-:W-:Y:S01]  /*3bd0*/  @!PT LDS RZ, [RZ] ;  /* 0x00000000fffff984 */ /* 0x000fe20000000800 */
[----:B------:R-:W-:Y:S01]  /*3be0*/  @!PT LDS RZ, [RZ] ;  /* 0x00000000fffff984 */ /* 0x000fe20000000800 */
[----:B------:R-:W-:Y:S01]  /*3bf0*/  @!PT LDS RZ, [RZ] ;  /* 0x00000000fffff984 */ /* 0x000fe20000000800 */
[----:B------:R-:W-:Y:S01]  /*3c00*/  @!PT LDS RZ, [RZ] ;  /* 0x00000000fffff984 */ /* 0x000fe20000000800 */
[----:B------:R2:W-:Y:S06]  /*3c10*/  MEMBAR.ALL.CTA ;  /* 0x0000000000007992 */ /* 0x0005ec0000008000 */
[----:B--2---:R-:W2:Y:S02]  /*3c20*/  FENCE.VIEW.ASYNC.S ;  /* 0x00000000000073c6 */ /* 0x004ea40000000000 */
[----:B--2---:R-:W-:Y:S01]  /*3c30*/  SYNCS.ARRIVE.TRANS64.RED.A1T0 RZ, [UR6], RZ ;  /* 0x000000ffffff79a7 */ /* 0x004fe20008100406 */
[----:B-1----:R-:W-:-:S13]  /*3c40*/  LOP3.LUT P1, RZ, R6, 0x1, RZ, 0xc0, !PT ;  /* 0x0000000106ff7812 */ /* 0x002fda000782c0ff */
[----:B------:R-:W-:Y:S05]  /*3c50*/  @P1 BRA `(.L_x_64) ;  /* 0xfffffffc00981947 */ /* 0x000fea000383ffff */
[----:B------:R-:W-:-:S04]  /*3c60*/  SHF.L.U32 R0, R3, 0x1f, RZ ;  /* 0x0000001f03007819 */ /* 0x000fc800000006ff */
[----:B------:R-:W1:Y:S02]  /*3c70*/  SYNCS.PHASECHK.TRANS64 P0, [UR48+0x1d8], R0 ;  /* 0x0001d800ff0075a7 */ /* 0x000e640008001030 */
[----:B-1----:R-:W-:Y:S05]  /*3c80*/  @P0 EXIT ;  /* 0x000000000000094d */ /* 0x002fea0003800000 */
[----:B------:R-:W-:-:S07]  /*3c90*/  MOV R0, UR48 ;  /* 0x0000003000007c02 */ /* 0x000fce0008000f00 */
.L_x_65:
[----:B-1----:R-:W-:-:S04]  /*3ca0*/  SHF.L.U32 R5, R3, 0x1f, RZ ;  /* 0x0000001f03057819 */ /* 0x002fc800000006ff */
[----:B------:R1:W2:Y:S03]  /*3cb0*/  SYNCS.PHASECHK.TRANS64.TRYWAIT P0, [R0+URZ+0x1d8], R5 ;  /* 0x0001d805000075a7 */ /* 0x0002a600080011ff */
[----:B--2---:R-:W-:Y:S05]  /*3cc0*/  @!P0 NANOSLEEP.SYNCS 0x989680 ;  /* 0x009896800000895d */ /* 0x004fea0003900000 */
[----:B------:R-:W2:Y:S02]  /*3cd0*/  @!P0 SYNCS.PHASECHK.TRANS64 P0, [R0+URZ+0x1d8], R5 ;  /* 0x0001d805000085a7 */ /* 0x000ea400080010ff */
[----:B--2---:R-:W-:Y:S05]  /*3ce0*/  @P0 EXIT ;  /* 0x000000000000094d */ /* 0x004fea0003800000 */
[----:B------:R-:W-:Y:S05]  /*3cf0*/  BRA `(.L_x_65) ;  /* 0xfffffffc00e87947 */ /* 0x000fea000383ffff */
.L_x_61:
[----:B------:R-:W-:-:S09]  /*3d00*/  UISETP.NE.AND UP0, UPT, UR6, URZ, UPT ;  /* 0x000000ff0600728c */ /* 0x000fd2000bf05270 */
[----:B------:R-:W-:Y:S05]  /*3d10*/  BRA.U UP0, `(.L_x_66) ;  /* 0x0000000d00387547 */ /* 0x000fea000b800000 */
[----:B------:R-:W-:Y:S01]  /*3d20*/  UMOV UR4, 0x40 ;  /* 0x0000004000047882 */ /* 0x000fe20000000000 */
[----:B------:R-:W-:Y:S01]  /*3d30*/  NOP ;  /* 0x0000000000007918 */ /* 0x000fe20000000000 */
[----:B------:R-:W-:Y:S01]  /*3d40*/  ULEA UR4, UR48, UR4, 0x18 ;  /* 0x0000000430047291 */ /* 0x000fe2000f8ec0ff */
[----:B------:R-:W-:Y:S02]  /*3d50*/  UMOV UR5, 0x400 ;  /* 0x0000040000057882 */ /* 0x000fe40000000000 */
[----:B------:R-:W-:-:S06]  /*3d60*/  ULEA UR48, UR48, UR5, 0x18 ;  /* 0x0000000530307291 */ /* 0x000fcc000f8ec0ff */
[----:B------:R-:W1:Y:S02]  /*3d70*/  LDS.U8 R0, [UR4+0x1c] ;  /* 0x00001c04ff007984 */ /* 0x000e640008000000 */
[----:B-1----:R-:W-:-:S13]  /*3d80*/  ISETP.NE.AND P0, PT, R0, RZ, PT ;  /* 0x000000ff0000720c */ /* 0x002fda0003f05270 */
[----:B------:R-:W-:Y:S05]  /*3d90*/  @P0 BRA `(.L_x_67) ;  /* 0x0000000000580947 */ /* 0x000fea0003800000 */
[----:B------:R-:W-:-:S13]  /*3da0*/  ELECT P0, URZ, PT ;  /* 0x0000000000ff782f */ /* 0x000fda0003800000 */
[----:B------:R-:W-:Y:S05]  /*3db0*/  @!P0 BRA `(.L_x_68) ;  /* 0x0000000000608947 */ /* 0x000fea0003800000 */
[----:B------:R-:W-:Y:S01]  /*3dc0*/  UMOV UR5, 0x10 ;  /* 0x0000001000057882 */ /* 0x000fe20000000000 */
[----:B------:R-:W-:Y:S01]  /*3dd0*/  HFMA2 R0, -RZ, RZ, 0, 5.9604644775390625e-08 ;  /* 0x00000001ff007431 */ /* 0x000fe200000001ff */
[----:B------:R-:W-:-:S03]  /*3de0*/  MOV R2, 0xffff ;  /* 0x0000ffff00027802 */ /* 0x000fc60000000f00 */
[----:B------:R-:W-:Y:S04]  /*3df0*/  DEPBAR.LE SB1, 0x36 ;  /* 0x00009d800000791a */ /* 0x000fe80000000000 */
[----:B------:R-:W1:Y:S02]  /*3e00*/  UTCATOMSWS.FIND_AND_SET.ALIGN UP0, UR5, UR5 ;  /* 0x00000005000575e3 */ /* 0x000e640008000800 */
[----:B-1----:R-:W-:Y:S01]  /*3e10*/  MOV R3, UR5 ;  /* 0x0000000500037c02 */ /* 0x002fe20008000f00 */
[----:B------:R-:W-:Y:S06]  /*3e20*/  BRA.U UP0, `(.L_x_69) ;  /* 0x0000000100187547 */ /* 0x000fec000b800000 */
.L_x_70:
[----:B------:R-:W-:Y:S05]  /*3e30*/  NANOSLEEP 0x64 ;  /* 0x000000640000795d */ /* 0x000fea0003800000 */
[----:B------:R-:W-:-:S05]  /*3e40*/  UMOV UR5, 0x10 ;  /* 0x0000001000057882 */ /* 0x000fca0000000000 */
[----:B------:R-:W-:Y:S04]  /*3e50*/  DEPBAR.LE SB1, 0x36 ;  /* 0x00009d800000791a */ /* 0x000fe80000000000 */
[----:B------:R-:W1:Y:S02]  /*3e60*/  UTCATOMSWS.FIND_AND_SET.ALIGN UP0, UR5, UR5 ;  /* 0x00000005000575e3 */ /* 0x000e640008000800 */
[----:B-1----:R-:W-:Y:S01]  /*3e70*/  MOV R3, UR5 ;  /* 0x0000000500037c02 */ /* 0x002fe20008000f00 */
[----:B------:R-:W-:Y:S05]  /*3e80*/  BRA.U !UP0, `(.L_x_70) ;  /* 0xfffffffd08e87547 */ /* 0x000fea000b83ffff */
.L_x_69:
[-C--:B------:R-:W-:Y:S02]  /*3e90*/  SHF.L.U32 R2, R2, R3.reuse, RZ ;  /* 0x0000000302027219 */ /* 0x080fe400000006ff */
[----:B------:R-:W-:Y:S01]  /*3ea0*/  SHF.L.U32 R0, R0, R3, RZ ;  /* 0x0000000300007219 */ /* 0x000fe200000006ff */
[----:B------:R-:W-:Y:S02]  /*3eb0*/  IMAD.SHL.U32 R3, R3, 0x20, RZ ;  /* 0x0000002003037824 */ /* 0x000fe400078e00ff */
[----:B------:R1:W-:Y:S04]  /*3ec0*/  ATOMS.OR RZ, [UR4+0x14], R2 ;  /* 0x00001402ffff798c */ /* 0x0003e8000b000004 */
[----:B------:R1:W-:Y:S04]  /*3ed0*/  ATOMS.OR RZ, [UR4+0x18], R0 ;  /* 0x00001800ffff798c */ /* 0x0003e8000b000004 */
[----:B------:R1:W-:Y:S01]  /*3ee0*/  STS [UR48+0x220], R3 ;  /* 0x00022003ff007988 */ /* 0x0003e20008000830 */
[----:B------:R-:W-:Y:S05]  /*3ef0*/  BRA `(.L_x_68) ;  /* 0x0000000000107947 */ /* 0x000fea0003800000 */
.L_x_67:
[----:B------:R-:W-:Y:S02]  /*3f00*/  MOV R0, 0xffffffff ;  /* 0xffffffff00007802 */ /* 0x000fe40000000f00 */
[----:B------:R-:W-:-:S03]  /*3f10*/  MOV R2, 0x3f40 ;  /* 0x00003f4000027802 */ /* 0x000fc60000000f00 */
[----:B------:R1:W-:Y:S04]  /*3f20*/  STS [UR48+0x220], R0 ;  /* 0x00022000ff007988 */ /* 0x0003e80008000830 */
[----:B-1-3-5:R-:W-:Y:S05]  /*3f30*/  CALL.REL.NOINC `($__internal_1_$__cuda_sm10x_tcgen05_guardrail_trap_phase_invalid_during_alloc) ;  /* 0x0000004400007944 */ /* 0x02afea0003c00000 */
.L_x_68:
[----:B------:R-:W-:Y:S05]  /*3f40*/  WARPSYNC.ALL ;  /* 0x0000000000007948 */ /* 0x000fea0003800000 */
[----:B------:R-:W2:Y:S01]  /*3f50*/  S2UR UR6, SR_CgaCtaId ;  /* 0x00000000000679c3 */ /* 0x000ea20000008800 */
[----:B------:R-:W-:Y:S01]  /*3f60*/  UMOV UR4, 0x400 ;  /* 0x0000040000047882 */ /* 0x000fe20000000000 */
[----:B------:R-:W-:-:S06]  /*3f70*/  NOP ;  /* 0x0000000000007918 */ /* 0x000fcc0000000000 */
[----:B------:R-:W-:Y:S06]  /*3f80*/  BAR.ARV 0x6, 0xa0 ;  /* 0x0182800000007b1d */ /* 0x000fec0000002000 */
[----:B------:R-:W-:Y:S01]  /*3f90*/  IMAD.MOV.U32 R8, RZ, RZ, 0x1 ;  /* 0x00000001ff087424 */ /* 0x000fe200078e00ff */
[----:B------:R-:W-:Y:S01]  /*3fa0*/  UMOV UR14, URZ ;  /* 0x000000ff000e7c82 */ /* 0x000fe20008000000 */
[----:B------:R-:W-:Y:S01]  /*3fb0*/  UMOV UR13, URZ ;  /* 0x000000ff000d7c82 */ /* 0x000fe20008000000 */
[----:B------:R-:W-:Y:S01]  /*3fc0*/  UMOV UR20, 0x0 ;  /* 0x0000000000147882 */ /* 0x000fe20000000000 */
[----:B------:R-:W-:Y:S01]  /*3fd0*/  UMOV UR21, 0x4110010 ;  /* 0x0411001000157882 */ /* 0x000fe20000000000 */
[----:B------:R-:W-:Y:S01]  /*3fe0*/  UMOV UR18, 0x0 ;  /* 0x0000000000127882 */ /* 0x000fe20000000000 */
[----:B------:R-:W-:Y:S01]  /*3ff0*/  UMOV UR19, 0x4110010 ;  /* 0x0411001000137882 */ /* 0x000fe20000000000 */
[----:B--2---:R-:W-:Y:S01]  /*4000*/  ULEA UR6, UR6, UR4, 0x18 ;  /* 0x0000000406067291 */ /* 0x004fe2000f8ec0ff */
[----:B------:R-:W2:Y:S03]  /*4010*/  LDCU.64 UR4, c[0x0][0x388] ;  /* 0x00007100ff0477ac */ /* 0x000ea60008000a00 */
[----:B------:R-:W-:-:S02]  /*4020*/  UIADD3 UR9, UPT, UPT, UR6, 0x2600, URZ ;  /* 0x0000260006097890 */ /* 0x000fc4000fffe0ff */
[----:B------:R-:W-:-:S03]  /*4030*/  UIADD3 UR16, UPT, UPT, UR6, 0x1d600, URZ ;  /* 0x0001d60006107890 */ /* 0x000fc6000fffe0ff */
[----:B------:R-:W1:Y:S01]  /*4040*/  LDS R9, [UR6+0x220] ;  /* 0x00022006ff097984 */ /* 0x000e620008000800 */
[----:B------:R-:W-:Y:S02]  /*4050*/  USHF.R.U32.HI UR9, URZ, 0x4, UR9 ;  /* 0x00000004ff097899 */ /* 0x000fe40008011609 */
[----:B------:R-:W-:Y:S02]  /*4060*/  USHF.R.U32.HI UR16, URZ, 0x4, UR16 ;  /* 0x00000004ff107899 */ /* 0x000fe40008011610 */
[----:B------:R-:W-:Y:S02]  /*4070*/  ULOP3.LUT UR9, UR9, 0x3fff, URZ, 0xc0, !UPT ;  /* 0x00003fff09097892 */ /* 0x000fe4000f8ec0ff */
[----:B------:R-:W-:Y:S02]  /*4080*/  ULOP3.LUT UR16, UR16, 0x3fff, URZ, 0xc0, !UPT ;  /* 0x00003fff10107892 */ /* 0x000fe4000f8ec0ff */
[----:B------:R-:W-:Y:S02]  /*4090*/  ULOP3.LUT UR9, UR9, 0x10000, URZ, 0xfc, !UPT ;  /* 0x0001000009097892 */ /* 0x000fe4000f8efcff */
[----:B--2---:R-:W-:-:S04]  /*40a0*/  UIADD3 UR4, UPT, UPT, UR4, 0x3f, URZ ;  /* 0x0000003f04047890 */ /* 0x004fc8000fffe0ff */
[----:B------:R-:W-:-:S04]  /*40b0*/  USHF.R.S32.HI UR7, URZ, 0x1f, UR4 ;  /* 0x0000001fff077899 */ /* 0x000fc80008011404 */
[----:B------:R-:W-:-:S03]  /*40c0*/  ULEA.HI UR7, UR7, UR4, URZ, 0x6 ;  /* 0x0000000407077291 */ /* 0x000fc6000f8f30ff */
[----:B------:R-:W2:Y:S01]  /*40d0*/  LDCU UR4, c[0x0][0x390] ;  /* 0x00007200ff0477ac */ /* 0x000ea20008000800 */
[----:B------:R-:W-:-:S04]  /*40e0*/  USHF.R.S32.HI UR7, URZ, 0x6, UR7 ;  /* 0x00000006ff077899 */ /* 0x000fc80008011407 */
[----:B------:R-:W-:Y:S02]  /*40f0*/  UIMAD UR7, UR7, UR5, URZ ;  /* 0x00000005070772a4 */ /* 0x000fe4000f8e02ff */
[----:B------:R-:W-:-:S04]  /*4100*/  UIADD3 UR5, UPT, UPT, UR6, 0x1d8, URZ ;  /* 0x000001d806057890 */ /* 0x000fc8000fffe0ff */
[----:B------:R-:W-:Y:S01]  /*4110*/  UPRMT UR5, URZ, 0x654, UR5 ;  /* 0x00000654ff057896 */ /* 0x000fe20008000005 */
[C---:B-1----:R-:W-:Y:S01]  /*4120*/  VIADD R3, R9.reuse, 0x40 ;  /* 0x0000004009037836 */ /* 0x042fe20000000000 */
[----:B------:R-:W-:Y:S01]  /*4130*/  LOP3.LUT R2, R9, 0xffff, RZ, 0xc0, !PT ;  /* 0x0000ffff09027812 */ /* 0x000fe200078ec0ff */
[----:B--2---:R-:W-:-:S03]  /*4140*/  UIMAD UR4, UR7, UR4, URZ ;  /* 0x00000004070472a4 */ /* 0x004fc6000f8e02ff */
[----:B------:R-:W-:Y:S01]  /*4150*/  LOP3.LUT R3, R3, 0xffff, RZ, 0xc0, !PT ;  /* 0x0000ffff03037812 */ /* 0x000fe200078ec0ff */
[----:B------:R-:W-:Y:S02]  /*4160*/  UIADD3 UR15, UPT, UPT, UR4, -0x1, URZ ;  /* 0xffffffff040f7890 */ /* 0x000fe4000fffe0ff */
[----:B------:R-:W-:Y:S02]  /*4170*/  UISETP.GE.AND UP2, UPT, UR4, 0x1, UPT ;  /* 0x000000010400788c */ /* 0x000fe4000bf46270 */
[----:B------:R1:W-:Y:S02]  /*4180*/  STL.64 [R1], R2 ;  /* 0x0000000201007387 */ /* 0x0003e40000100a00 */
[----:B-1----:R-:W-:-:S07]  /*4190*/  CS2R R2, SRZ ;  /* 0x0000000000027805 */ /* 0x002fce000001ff00 */
.L_x_77:
[----:B-1----:R-:W-:-:S04]  /*41a0*/  SHF.L.U32 R5, R3, 0x1f, RZ ;  /* 0x0000001f03057819 */ /* 0x002fc800000006ff */
[----:B------:R-:W1:Y:S02]  /*41b0*/  SYNCS.PHASECHK.TRANS64.TRYWAIT P0, [UR6+0x1d0], R5 ;  /* 0x0001d005ff0075a7 */ /* 0x000e640008001106 */
[----:B-12---:R-:W-:Y:S05]  /*41c0*/  @!P0 BRA `(.L_x_71) ;  /* 0x0000003c004c8947 */ /* 0x006fea0003800000 */
.L_x_172:
[----:B-1----:R-:W1:Y:S01]  /*41d0*/  LDS.128 R4, [UR6+0x210] ;  /* 0x00021006ff047984 */ /* 0x002e620008000c00 */
[----:B------:R-:W-:Y:S01]  /*41e0*/  ULEA UR8, UR14, UR6, 0x3 ;  /* 0x000000060e087291 */ /* 0x000fe2000f8e18ff */
[----:B------:R-:W-:Y:S01]  /*41f0*/  SHF.L.U32 R0, R8, 0x1f, RZ ;  /* 0x0000001f08007819 */ /* 0x000fe200000006ff */
[----:B------:R-:W-:Y:S01]  /*4200*/  @!PT LDS RZ, [RZ] ;  /* 0x00000000fffff984 */ /* 0x000fe20000000800 */
[----:B------:R-:W-:Y:S01]  /*4210*/  @!PT LDS RZ, [RZ] ;  /* 0x00000000fffff984 */ /* 0x000fe20000000800 */
[----:B------:R-:W-:Y:S01]  /*4220*/  @!PT LDS RZ, [RZ] ;  /* 0x00000000fffff984 */ /* 0x000fe20000000800 */
[----:B------:R-:W-:Y:S01]  /*4230*/  @!PT LDS RZ, [RZ] ;  /* 0x00000000fffff984 */ /* 0x000fe20000000800 */
[----:B------:R2:W-:Y:S06]  /*4240*/  MEMBAR.ALL.CTA ;  /* 0x0000000000007992 */ /* 0x0005ec0000008000 */
[----:B--2---:R-:W2:Y:S02]  /*4250*/  FENCE.VIEW.ASYNC.S ;  /* 0x00000000000073c6 */ /* 0x004ea40000000000 */
[----:B--2---:R-:W-:Y:S01]  /*4260*/  SYNCS.ARRIVE.TRANS64.RED.A1T0 RZ, [UR5], RZ ;  /* 0x000000ffffff79a7 */ /* 0x004fe20008100405 */
[----:B------:R-:W2:Y:S01]  /*4270*/  SYNCS.PHASECHK.TRANS64.TRYWAIT P0, [UR8+0x1f0], R0 ;  /* 0x0001f000ff0075a7 */ /* 0x000ea20008001108 */
[----:B-1----:R-:W-:Y:S01]  /*4280*/  LOP3.LUT P2, RZ, R6, 0x1, RZ, 0xc0, !PT ;  /* 0x0000000106ff7812 */ /* 0x002fe2000784c0ff */
[----:B--2---:R-:W-:-:S12]  /*4290*/  @!P0 BRA `(.L_x_72) ;  /* 0x0000003c00308947 */ /* 0x004fd80003800000 */
.L_x_174:
[----:B------:R-:W-:Y:S05]  /*42a0*/  BRA.U !UP2, `(.L_x_73) ;  /* 0x000000010ac47547 */ /* 0x000fea000b800000 */
[----:B-1----:R-:W-:Y:S01]  /*42b0*/  IMAD.U32 R0, RZ, RZ, UR14 ;  /* 0x0000000eff007e24 */ /* 0x002fe2000f8e00ff */
[----:B------:R-:W-:-:S04]  /*42c0*/  ULEA UR4, UR13, UR6, 0x3 ;  /* 0x000000060d047291 */ /* 0x000fc8000f8e18ff */
[----:B------:R-:W-:Y:S02]  /*42d0*/  LEA R4, R0, R1, 0x2 ;  /* 0x0000000100047211 */ /* 0x000fe400078e10ff */
[----:B------:R-:W-:-:S04]  /*42e0*/  SHF.L.U32 R0, R2, 0x1f, RZ ;  /* 0x0000001f02007819 */ /* 0x000fc800000006ff */
[----:B------:R-:W5:Y:S01]  /*42f0*/  LDL R4, [R4] ;  /* 0x0000000004047983 */ /* 0x000f620000100800 */
[----:B------:R1:W2:Y:S01]  /*4300*/  SYNCS.PHASECHK.TRANS64.TRYWAIT P1, [UR4], R0 ;  /* 0x00000000ff0075a7 */ /* 0x0002a20008021104 */
[----:B------:R-:W-:Y:S01]  /*4310*/  UPLOP3.LUT UP3, UPT, UPT, UPT, UPT, 0x40, 0x4 ;  /* 0x000000000004789c */ /* 0x000fe20003f6e870 */
[----:B------:R-:W-:Y:S01]  /*4320*/  UMOV UR12, UR15 ;  /* 0x0000000f000c7c82 */ /* 0x000fe20008000000 */
[----:B------:R-:W-:-:S09]  /*4330*/  UMOV UR11, UR13 ;  /* 0x0000000d000b7c82 */ /* 0x000fd20008000000 */
.L_x_76:
[----:B------:R-:W-:Y:S01]  /*4340*/  ULEA UR7, UR11, UR6, 0x3 ;  /* 0x000000060b077291 */ /* 0x000fe2000f8e18ff */
[----:B-12-4-:R-:W-:Y:S11]  /*4350*/  @P1 BRA `(.L_x_74) ;  /* 0x00000000000c1947 */ /* 0x016ff60003800000 */
[----:B------:R-:W-:Y:S04]  /*4360*/  SHF.L.U32 R5, R2, 0x1f, RZ ;  /* 0x0000001f02057819 */ /* 0x000fe800000006ff */
[----:B------:R-:W2:Y:S02]  /*4370*/  SYNCS.PHASECHK.TRANS64.TRYWAIT P0, [UR7], R5 ;  /* 0x00000005ff0075a7 */ /* 0x000ea40008001107 */
[----:B--2---:R-:W-:Y:S05]  /*4380*/  @!P0 BRA `(.L_x_75) ;  /* 0x0000003c000c8947 */ /* 0x004fea0003800000 */
.L_x_74:
[----:B------:R-:W-:Y:S01]  /*4390*/  UISETP.NE.AND UP0, UPT, UR12, URZ, UPT ;  /* 0x000000ff0c00728c */ /* 0x000fe2000bf05270 */
[----:B------:R-:W-:Y:S01]  /*43a0*/  PLOP3.LUT P1, PT, PT, PT, PT, 0x80, 0x8 ;  /* 0x000000000008781c */ /* 0x000fe20003f2f070 */
[----:B------:R-:W-:Y:S02]  /*43b0*/  UIADD3 UR13, UPT, UPT, UR11, 0x1, URZ ;  /* 0x000000010b0d7890 */ /* 0x000fe4000fffe0ff */
[----:B------:R-:W-:Y:S02]  /*43c0*/  ULEA UR22, UR11, UR16, 0x8 ;  /* 0x000000100b167291 */ /* 0x000fe4000f8e40ff */
[----:B------:R-:W-:Y:S01]  /*43d0*/  UISETP.NE.AND UP1, UPT, UR13, 0x1b, UPT ;  /* 0x0000001b0d00788c */ /* 0x000fe2000bf25270 */
[----:B------:R-:W-:Y:S01]  /*43e0*/  PLOP3.LUT P0, PT, PT, PT, UP0, 0x80, 0x8 ;  /* 0x000000000008781c */ /* 0x000fe20003f0f008 */
[----:B------:R-:W-:Y:S02]  /*43f0*/  ULEA UR24, UR11, UR9, 0x8 ;  /* 0x000000090b187291 */ /* 0x000fe4000f8e40ff */
[----:B------:R-:W-:Y:S02]  /*4400*/  USEL UR10, URZ, 0x1, UP1 ;  /* 0x00000001ff0a7887 */ /* 0x000fe40008800000 */
[----:B------:R-:W-:Y:S02]  /*4410*/  USEL UR13, UR13, URZ, UP1 ;  /* 0x000000ff0d0d7287 */ /* 0x000fe40008800000 */
[----:B------:R-:W-:Y:S02]  /*4420*/  UIADD3 UR26, UPT, UPT, UR22, 0x80, URZ ;  /* 0x00000080161a7890 */ /* 0x000fe4000fffe0ff */
[----:B------:R-:W-:Y:S01]  /*4430*/  @UP0 ULEA UR4, UR13, UR6, 0x3 ;  /* 0x000000060d040291 */ /* 0x000fe2000f8e18ff */
[----:B------:R-:W-:Y:S01]  /*4440*/  LOP3.LUT R2, R2, UR10, RZ, 0x3c, !PT ;  /* 0x0000000a02027c12 */ /* 0x000fe2000f8e3cff */
[----:B------:R-:W-:Y:S02]  /*4450*/  UIADD3 UR28, UPT, UPT, UR24, 0x2, URZ ;  /* 0x00000002181c7890 */ /* 0x000fe4000fffe0ff */
[----:B------:R-:W-:Y:S01]  /*4460*/  UIADD3 UR17, UPT, UPT, UR7, 0xd8, URZ ;  /* 0x000000d807117890 */ /* 0x000fe2000fffe0ff */
[----:B-1----:R-:W-:Y:S01]  /*4470*/  @P0 SHF.L.U32 R0, R2, 0x1f, RZ ;  /* 0x0000001f02000819 */ /* 0x002fe200000006ff */
[----:B------:R-:W-:Y:S01]  /*4480*/  UIADD3 UR7, UPT, UPT, UR12, 0x1, URZ ;  /* 0x000000010c077890 */ /* 0x000fe2000fffe0ff */
[----:B------:R-:W-:Y:S02]  /*4490*/  UMOV UR23, 0x80004020 ;  /* 0x8000402000177882 */ /* 0x000fe40000000000 */
[----:B------:R4:W1:Y:S01]  /*44a0*/  @P0 SYNCS.PHASECHK.TRANS64.TRYWAIT P1, [UR4], R0 ;  /* 0x00000000ff0005a7 */ /* 0x0008620008021104 */
[----:B------:R-:W-:Y:S11]  /*44b0*/  ELECT P0, URZ, PT ;  /* 0x0000000000ff782f */ /* 0x000ff60003800000 */
[----:B------:R-:W-:Y:S02]  /*44c0*/  @!UPT UIADD3 URZ, UPT, UPT, URZ, URZ, URZ ;  /* 0x000000fffffff290 */ /* 0x000fe4000fffe0ff */
[C---:B-----5:R-:W-:Y:S02]  /*44d0*/  @P0 R2UR.BROADCAST UR10, R4.reuse ;  /* 0x00000000040a02ca */ /* 0x060fe400008e0000 */
[----:B------:R-:W-:Y:S11]  /*44e0*/  ELECT P0, URZ, PT ;  /* 0x0000000000ff782f */ /* 0x000ff60003800000 */
[----:B------:R-:W-:Y:S02]  /*44f0*/  @!UPT UIADD3 URZ, UPT, UPT, URZ, URZ, URZ ;  /* 0x000000fffffff290 */ /* 0x000fe4000fffe0ff */
[----:B------:R-:W-:Y:S01]  /*4500*/  @P0 R2UR.BROADCAST UR4, R4 ;  /* 0x00000000040402ca */ /* 0x000fe200008e0000 */
[----:B------:R-:W-:Y:S02]  /*4510*/  UISETP.GT.U32.AND UP0, UPT, UR7, 0x1, UPT ;  /* 0x000000010700788c */ /* 0x000fe4000bf04070 */
[----:B------:R-:W-:Y:S01]  /*4520*/  UIADD3 UR12, UPT, UPT, UR12, -0x1, URZ ;  /* 0xffffffff0c0c7890 */ /* 0x000fe2000fffe0ff */
[----:B------:R-:W-:Y:S01]  /*4530*/  UMOV UR25, 0x80004020 ;  /* 0x8000402000197882 */ /* 0x000fe20000000000 */
[----:B------:R-:W-:Y:S01]  /*4540*/  UMOV UR27, 0x80004020 ;  /* 0x80004020001b7882 */ /* 0x000fe20000000000 */
[----:B------:R-:W-:Y:S01]  /*4550*/  UMOV UR29, 0x80004020 ;  /* 0x80004020001d7882 */ /* 0x000fe20000000000 */
[----:B------:R-:W-:Y:S01]  /*4560*/  UMOV UR11, UR13 ;  /* 0x0000000d000b7c82 */ /* 0x000fe20008000000 */
[----:B------:R4:W-:Y:S01]  /*4570*/  UTCQMMA gdesc[UR24], gdesc[UR22], tmem[UR10], tmem[UR20], idesc[UR21], UP3 ;  /* 0x00ff1416180075ea */ /* 0x0009e2000980030a */
[----:B------:R-:W-:Y:S04]  /*4580*/  UPLOP3.LUT UP3, UPT, UPT, UPT, UPT, 0x80, 0x8 ;  /* 0x000000000008789c */ /* 0x000fe80003f6f070 */
[----:B------:R4:W-:Y:S01]  /*4590*/  UTCQMMA gdesc[UR28], gdesc[UR26], tmem[UR4], tmem[UR18], idesc[UR19], UPT ;  /* 0x00ff121a1c0075ea */ /* 0x0009e2000b800304 */
[----:B------:R4:W-:Y:S01]  /*45a0*/  UTCBAR [UR17], URZ ;  /* 0x000000ff110073e9 */ /* 0x0009e200080000ff */
[----:B------:R-:W-:Y:S05]  /*45b0*/  BRA.U UP0, `(.L_x_76) ;  /* 0xfffffffd00607547 */ /* 0x000fea000b83ffff */
.L_x_73:
[----:B------:R-:W-:Y:S01]  /*45c0*/  UIADD3 UR14, UPT, UPT, UR14, 0x1, URZ ;  /* 0x000000010e0e7890 */ /* 0x000fe2000fffe0ff */
[----:B------:R-:W-:Y:S01]  /*45d0*/  LOP3.LUT R3, R3, 0x1, RZ, 0x3c, !PT ;  /* 0x0000000103037812 */ /* 0x000fe200078e3cff */
[----:B------:R-:W-:Y:S02]  /*45e0*/  UIADD3 UR8, UPT, UPT, UR8, 0x1e0, URZ ;  /* 0x000001e008087890 */ /* 0x000fe4000fffe0ff */
[----:B------:R-:W-:-:S04]  /*45f0*/  UISETP.NE.AND UP0, UPT, UR14, 0x2, UPT ;  /* 0x000000020e00788c */ /* 0x000fc8000bf05270 */
[----:B----4-:R-:W-:Y:S02]  /*4600*/  USEL UR4, URZ, 0x1, UP0 ;  /* 0x00000001ff047887 */ /* 0x010fe40008000000 */
[----:B------:R-:W-:Y:S01]  /*4610*/  USEL UR14, UR14, URZ, UP0 ;  /* 0x000000ff0e0e7287 */ /* 0x000fe20008000000 */
[----:B------:R2:W-:Y:S03]  /*4620*/  UTCBAR [UR8], URZ ;  /* 0x000000ff080073e9 */ /* 0x0005e600080000ff */
[----:B------:R-:W-:Y:S01]  /*4630*/  LOP3.LUT R8, R8, UR4, RZ, 0x3c, !PT ;  /* 0x0000000408087c12 */ /* 0x000fe2000f8e3cff */
[----:B------:R-:W-:Y:S07]  /*4640*/  @P2 BRA `(.L_x_77) ;  /* 0xfffffff800d42947 */ /* 0x000fee000383ffff */
[----:B------:R-:W4:Y:S01]  /*4650*/  S2UR UR4, SR_CgaCtaId ;  /* 0x00000000000479c3 */ /* 0x000f220000008800 */
[----:B------:R-:W-:Y:S01]  /*4660*/  ELECT P0, URZ, PT ;  /* 0x0000000000ff782f */ /* 0x000fe20003800000 */
[----:B-1----:R-:W-:Y:S01]  /*4670*/  IMAD.MOV.U32 R0, RZ, RZ, 0x1 ;  /* 0x00000001ff007424 */ /* 0x002fe200078e00ff */
[----:B------:R-:W-:Y:S01]  /*4680*/  UIADD3 UR6, UPT, UPT, UR6, 0x1f0, URZ ;  /* 0x000001f006067890 */ /* 0x000fe2000fffe0ff */
[----:B------:R-:W-:Y:S01]  /*4690*/  SHF.L.U32 R3, R8, 0x1f, RZ ;  /* 0x0000001f08037819 */ /* 0x000fe200000006ff */
[----:B------:R-:W-:-:S03]  /*46a0*/  UMOV UR5, 0x40 ;  /* 0x0000004000057882 */ /* 0x000fc60000000000 */
[----:B------:R-:W-:Y:S01]  /*46b0*/  UVIRTCOUNT.DEALLOC.SMPOOL 0x80 ;  /* 0x000000800000784c */ /* 0x000fe20000000000 */
[----:B----4-:R-:W-:Y:S02]  /*46c0*/  ULEA UR4, UR4, UR5, 0x18 ;  /* 0x0000000504047291 */ /* 0x010fe4000f8ec0ff */
[----:B------:R-:W-:-:S07]  /*46d0*/  ULEA UR5, UR14, UR6, 0x3 ;  /* 0x000000060e057291 */ /* 0x000fce000f8e18ff */
[----:B------:R1:W-:Y:S02]  /*46e0*/  @P0 STS.U8 [UR4+0x1c], R0 ;  /* 0x00001c00ff000988 */ /* 0x0003e40008000004 */
[----:B------:R-:W4:Y:S02]  /*46f0*/  SYNCS.PHASECHK.TRANS64.TRYWAIT P0, [UR5], R3 ;  /* 0x00000003ff0075a7 */ /* 0x000f240008001105 */
[----:B-1--4-:R-:W-:Y:S05]  /*4700*/  @!P0 BRA `(.L_x_78) ;  /* 0x0000003800448947 */ /* 0x012fea0003800000 */
.L_x_177:
[----:B------:R-:W-:-:S04]  /*4710*/  UIADD3 UR7, UPT, UPT, UR14, 0x1, URZ ;  /* 0x000000010e077890 */ /* 0x000fc8000fffe0ff */
[----:B------:R-:W-:-:S04]  /*4720*/  UISETP.NE.AND UP0, UPT, UR7, 0x2, UPT ;  /* 0x000000020700788c */ /* 0x000fc8000bf05270 */
[----:B------:R-:W-:Y:S02]  /*4730*/  USEL UR5, URZ, 0x1, UP0 ;  /* 0x00000001ff057887 */ /* 0x000fe40008000000 */
[----:B------:R-:W-:-:S04]  /*4740*/  USEL UR7, UR7, URZ, UP0 ;  /* 0x000000ff07077287 */ /* 0x000fc80008000000 */
[----:B------:R-:W-:Y:S01]  /*4750*/  ULEA UR7, UR7, UR6, 0x3 ;  /* 0x0000000607077291 */ /* 0x000fe2000f8e18ff */
[----:B-1----:R-:W-:-:S04]  /*4760*/  LOP3.LUT R3, R8, UR5, RZ, 0x3c, !PT ;  /* 0x0000000508037c12 */ /* 0x002fc8000f8e3cff */
[----:B------:R-:W-:-:S04]  /*4770*/  SHF.L.U32 R3, R3, 0x1f, RZ ;  /* 0x0000001f03037819 */ /* 0x000fc800000006ff */
[----:B------:R-:W1:Y:S02]  /*4780*/  SYNCS.PHASECHK.TRANS64.TRYWAIT P0, [UR7], R3 ;  /* 0x00000003ff0075a7 */ /* 0x000e640008001107 */
[----:B-1----:R-:W-:Y:S05]  /*4790*/  @!P0 BRA `(.L_x_79) ;  /* 0x0000003800388947 */ /* 0x002fea0003800000 */
.L_x_179:
[----:B------:R-:W-:Y:S01]  /*47a0*/  NOP ;  /* 0x0000000000007918 */ /* 0x000fe20000000000 */
[----:B-1----:R-:W1:Y:S01]  /*47b0*/  LDS R0, [UR4+0x14] ;  /* 0x00001404ff007984 */ /* 0x002e620008000800 */
[----:B------:R-:W-:Y:S01]  /*47c0*/  LOP3.LUT R2, R9, 0xffff, RZ, 0xc0, !PT ;  /* 0x0000ffff09027812 */ /* 0x000fe200078ec0ff */
[----:B------:R-:W-:Y:S02]  /*47d0*/  IMAD.MOV.U32 R3, RZ, RZ, 0xffff ;  /* 0x0000ffffff037424 */ /* 0x000fe400078e00ff */
[----:B------:R-:W-:Y:S01]  /*47e0*/  IMAD.MOV.U32 R5, RZ, RZ, 0x1 ;  /* 0x00000001ff057424 */ /* 0x000fe200078e00ff */
[----:B------:R-:W-:-:S04]  /*47f0*/  SHF.R.U32.HI R2, RZ, 0x5, R2 ;  /* 0x00000005ff027819 */ /* 0x000fc80000011602 */
[-C--:B------:R-:W-:Y:S02]  /*4800*/  SHF.L.U32 R3, R3, R2.reuse, RZ ;  /* 0x0000000203037219 */ /* 0x080fe400000006ff */
[----:B------:R-:W-:Y:S02]  /*4810*/  SHF.L.U32 R5, R5, R2, RZ ;  /* 0x0000000205057219 */ /* 0x000fe400000006ff */
[----:B-1----:R-:W-:-:S04]  /*4820*/  LOP3.LUT R0, R0, R3, RZ, 0xc0, !PT ;  /* 0x0000000300007212 */ /* 0x002fc800078ec0ff */
[----:B------:R-:W-:-:S13]  /*4830*/  ISETP.NE.AND P0, PT, R0, R3, PT ;  /* 0x000000030000720c */ /* 0x000fda0003f05270 */
[----:B------:R-:W-:Y:S05]  /*4840*/  @P0 BRA `(.L_x_80) ;  /* 0x00000000005c0947 */ /* 0x000fea0003800000 */
[----:B------:R-:W1:Y:S02]  /*4850*/  LDS R0, [UR4+0x18] ;  /* 0x00001804ff007984 */ /* 0x000e640008000800 */
[----:B-1----:R-:W-:-:S04]  /*4860*/  LOP3.LUT R0, R0, R5, RZ, 0xc0, !PT ;  /* 0x0000000500007212 */ /* 0x002fc800078ec0ff */
[----:B------:R-:W-:-:S13]  /*4870*/  ISETP.NE.AND P0, PT, R0, R5, PT ;  /* 0x000000050000720c */ /* 0x000fda0003f05270 */
[----:B------:R-:W-:Y:S05]  /*4880*/  @P0 BRA `(.L_x_81) ;  /* 0x0000000000400947 */ /* 0x000fea0003800000 */
[----:B--2---:R-:W-:Y:S01]  /*4890*/  R2UR UR8, R3 ;  /* 0x00000000030872ca */ /* 0x004fe200000e0000 */
[----:B------:R-:W1:Y:S01]  /*48a0*/  S2R R2, SR_LANEID ;  /* 0x0000000000027919 */ /* 0x000e620000000000 */
[----:B------:R-:W-:Y:S01]  /*48b0*/  LOP3.LUT R5, RZ, R5, RZ, 0x33, !PT ;  /* 0x00000005ff057212 */ /* 0x000fe200078e33ff */
[----:B------:R-:W-:Y:S02]  /*48c0*/  VOTEU.ANY UR7, UPT, PT ;  /* 0x0000000000077886 */ /* 0x000fe400038e0100 */
[----:B------:R-:W-:Y:S01]  /*48d0*/  UFLO.U32 UR7, UR7 ;  /* 0x00000007000772bd */ /* 0x000fe200080e0000 */
[----:B------:R-:W2:Y:S07]  /*48e0*/  REDUX UR5, R5 ;  /* 0x00000000050573c4 */ /* 0x000eae0000000000 */
[----:B------:R-:W-:-:S06]  /*48f0*/  ULOP3.LUT UR8, URZ, UR8, URZ, 0x33, !UPT ;  /* 0x00000008ff087292 */ /* 0x000fcc000f8e33ff */
[----:B------:R-:W-:-:S04]  /*4900*/  IMAD.U32 R0, RZ, RZ, UR8 ;  /* 0x00000008ff007e24 */ /* 0x000fc8000f8e00ff */
[----:B------:R-:W4:Y:S02]  /*4910*/  REDUX UR6, R0 ;  /* 0x00000000000673c4 */ /* 0x000f240000000000 */
[----:B------:R1:W-:Y:S02]  /*4920*/  UTCATOMSWS.AND URZ, UR8 ;  /* 0x0000000800ff79e3 */ /* 0x0003e40008000000 */
[----:B-1----:R-:W-:Y:S01]  /*4930*/  ISETP.EQ.U32.AND P0, PT, R2, UR7, PT ;  /* 0x0000000702007c0c */ /* 0x002fe2000bf02070 */
[----:B--2---:R-:W-:Y:S02]  /*4940*/  IMAD.U32 R2, RZ, RZ, UR5 ;  /* 0x00000005ff027e24 */ /* 0x004fe4000f8e00ff */
[----:B----4-:R-:W-:-:S10]  /*4950*/  IMAD.U32 R3, RZ, RZ, UR6 ;  /* 0x00000006ff037e24 */ /* 0x010fd4000f8e00ff */
[----:B------:R1:W-:Y:S04]  /*4960*/  @P0 ATOMS.AND RZ, [UR4+0x14], R3 ;  /* 0x00001403ffff098c */ /* 0x0003e8000a800004 */
[----:B------:R1:W-:Y:S01]  /*4970*/  @P0 ATOMS.AND RZ, [UR4+0x18], R2 ;  /* 0x00001802ffff098c */ /* 0x0003e2000a800004 */
[----:B------:R-:W-:Y:S05]  /*4980*/  BRA `(.L_x_82) ;  /* 0x0000000000147947 */ /* 0x000fea0003800000 */
.L_x_81:
[----:B------:R-:W-:Y:S02]  /*4990*/  MOV R2, 0x49b0 ;  /* 0x000049b000027802 */ /* 0x000fe40000000f00 */
[----:B--23-5:R-:W-:Y:S05]  /*49a0*/  CALL.REL.NOINC `($__internal_0_$__cuda_sm10x_tcgen05_guardrail_trap_col_being_dealloced_not_returned_by_alloc) ;  /* 0x0000003800587944 */ /* 0x02cfea0003c00000 */
[----:B------:R-:W-:Y:S05]  /*49b0*/  BRA `(.L_x_82) ;  /* 0x0000000000087947 */ /* 0x000fea0003800000 */
.L_x_80:
[----:B------:R-:W-:Y:S02]  /*49c0*/  MOV R2, 0x49e0 ;  /* 0x000049e000027802 */ /* 0x000fe40000000f00 */
[----:B--23-5:R-:W-:Y:S05]  /*49d0*/  CALL.REL.NOINC `($__internal_2_$__cuda_sm10x_tcgen05_guardrail_trap_unallocated_columns_being_dealloced) ;  /* 0x0000003800647944 */ /* 0x02cfea0003c00000 */
.L_x_82:
[----:B------:R-:W-:Y:S01]  /*49e0*/  NOP ;  /* 0x0000000000007918 */ /* 0x000fe20000000000 */
[----:B------:R-:W-:Y:S05]  /*49f0*/  EXIT ;  /* 0x000000000000794d */ /* 0x000fea0003800000 */
.L_x_66:
[----:B------:R-:W-:-:S09]  /*4a00*/  UISETP.NE.OR UP1, UPT, UR6, 0x3, !UP1 ;  /* 0x000000030600788c */ /* 0x000fd2000cf25670 */
[----:B------:R-:W-:Y:S05]  /*4a10*/  BRA.U UP1, `(.L_x_83) ;  /* 0x0000000901e07547 */ /* 0x000fea000b800000 */
[----:B------:R-:W1:Y:S01]  /*4a20*/  LDC.64 R8, c[0x0][0x888] ;  /* 0x00022200ff087b82 */ /* 0x000e620000000a00 */
[----:B------:R-:W-:Y:S01]  /*4a30*/  UMOV UR14, 0x400 ;  /* 0x00000400000e7882 */ /* 0x000fe20000000000 */
[----:B------:R-:W-:Y:S01]  /*4a40*/  IMAD.MOV.U32 R31, RZ, RZ, 0x1 ;  /* 0x00000001ff1f7424 */ /* 0x000fe200078e00ff */
[----:B------:R-:W-:Y:S01]  /*4a50*/  ULEA UR14, UR48, UR14, 0x18 ;  /* 0x0000000e300e7291 */ /* 0x000fe2000f8ec0ff */
[----:B------:R-:W-:Y:S01]  /*4a60*/  IMAD.MOV.U32 R30, RZ, RZ, RZ ;  /* 0x000000ffff1e7224 */ /* 0x000fe200078e00ff */
[----:B------:R-:W-:Y:S01]  /*4a70*/  UPLOP3.LUT UP0, UPT, UPT, UPT, UPT, 0x40, 0x4 ;  /* 0x000000000004789c */ /* 0x000fe20003f0e870 */
[----:B------:R-:W-:Y:S01]  /*4a80*/  IMAD.MOV.U32 R28, RZ, RZ, 0x1000 ;  /* 0x00001000ff1c7424 */ /* 0x000fe200078e00ff */
[----:B------:R-:W-:Y:S01]  /*4a90*/  UIADD3 UR4, UPT, UPT, UR14, 0x1b0, URZ ;  /* 0x000001b00e047890 */ /* 0x000fe2000fffe0ff */
[----:B------:R-:W2:Y:S01]  /*4aa0*/  LDC R0, c[0x0][0xb30] ;  /* 0x0002cc00ff007b82 */ /* 0x000ea20000000800 */
[----:B------:R-:W-:Y:S02]  /*4ab0*/  UIADD3 UR16, UPT, UPT, UR14, 0x1d8, URZ ;  /* 0x000001d80e107890 */ /* 0x000fe4000fffe0ff */
[----:B------:R-:W-:-:S02]  /*4ac0*/  UPRMT UR48, UR48, 0x654, UR4 ;  /* 0x0000065430307896 */ /* 0x000fc40008000004 */
[----:B------:R-:W-:-:S03]  /*4ad0*/  UPRMT UR16, URZ, 0x654, UR16 ;  /* 0x00000654ff107896 */ /* 0x000fc60008000010 */
[----:B------:R-:W4:Y:S08]  /*4ae0*/  LDC R23, c[0x0][0x370] ;  /* 0x0000dc00ff177b82 */ /* 0x000f300000000800 */
[----:B------:R-:W3:Y:S01]  /*4af0*/  LDC R2, c[0x0][0xb0c] ;  /* 0x0002c300ff027b82 */ /* 0x000ee20000000800 */
[----:B-1----:R-:W-:-:S04]  /*4b00*/  ISETP.NE.U32.AND P0, PT, R8, RZ, PT ;  /* 0x000000ff0800720c */ /* 0x002fc80003f05070 */
[----:B------:R-:W-:-:S03]  /*4b10*/  ISETP.NE.AND.EX P0, PT, R9, RZ, PT, P0 ;  /* 0x000000ff0900720c */ /* 0x000fc60003f05300 */
[----:B------:R-:W1:Y:S01]  /*4b20*/  LDC R18, c[0x0][0xb20] ;  /* 0x0002c800ff127b82 */ /* 0x000e620000000800 */
[----:B--2---:R-:W-:-:S07]  /*4b30*/  ISETP.NE.AND P1, PT, R0, 0x1, PT ;  /* 0x000000010000780c */ /* 0x004fce0003f25270 */
[----:B------:R-:W2:Y:S02]  /*4b40*/  LDC.64 R32, c[0x0][0x348] ;  /* 0x0000d200ff207b82 */ /* 0x000ea40000000a00 */
[----:B------:R-:W-:-:S06]  /*4b50*/  VOTEU.ANY UP2, P0 ;  /* 0x0000000000ff7886 */ /* 0x000fcc0000040100 */
[----:B------:R-:W1:Y:S08]  /*4b60*/  LDC.64 R20, c[0x0][0xb10] ;  /* 0x0002c400ff147b82 */ /* 0x000e700000000a00 */
[----:B------:R-:W1:Y:S08]  /*4b70*/  LDC.64 R6, c[0x0][0xb18] ;  /* 0x0002c600ff067b82 */ /* 0x000e700000000a00 */
[----:B------:R-:W1:Y:S08]  /*4b80*/  LDC.64 R4, c[0x0][0xb28] ;  /* 0x0002ca00ff047b82 */ /* 0x000e700000000a00 */
[----:B------:R-:W1:Y:S08]  /*4b90*/  LDC.64 R16, c[0x0][0x890] ;  /* 0x00022400ff107b82 */ /* 0x000e700000000a00 */
[----:B---34-:R-:W1:Y:S02]  /*4ba0*/  LDC R22, c[0x0][0x374] ;  /* 0x0000dd00ff167b82 */ /* 0x018e640000000800 */
.L_x_91:
[----:B------:R-:W-:Y:S04]  /*4bb0*/  SHF.L.U32 R3, R30, 0x1f, RZ ;  /* 0x0000001f1e037819 */ /* 0x000fe800000006ff */
[----:B---3--:R-:W3:Y:S02]  /*4bc0*/  SYNCS.PHASECHK.TRANS64.TRYWAIT P0, [UR14+0x1d0], R3 ;  /* 0x0001d003ff0075a7 */ /* 0x008ee4000800110e */
[----:B---3--:R-:W-:Y:S05]  /*4bd0*/  @!P0 BRA `(.L_x_84) ;  /* 0x0000003400408947 */ /* 0x008fea0003800000 */
.L_x_181:
[----:B------:R-:W-:Y:S01]  /*4be0*/  ISETP.GE.AND P0, PT, R40, 0x1, PT ;  /* 0x000000012800780c */ /* 0x000fe20003f06270 */
[----:B------:R-:W4:Y:S01]  /*4bf0*/  LDS.128 R24, [UR14+0x210] ;  /* 0x0002100eff187984 */ /* 0x000f220008000c00 */
[C---:B-1----:R-:W-:Y:S02]  /*4c00*/  ISETP.NE.U32.AND P5, PT, R16.reuse, RZ, PT ;  /* 0x000000ff1000720c */ /* 0x042fe40003fa5070 */
[----:B------:R-:W-:Y:S02]  /*4c10*/  ISETP.NE.U32.AND P4, PT, R16, RZ, PT ;  /* 0x000000ff1000720c */ /* 0x000fe40003f85070 */
[C---:B------:R-:W-:Y:S02]  /*4c20*/  ISETP.NE.AND.EX P5, PT, R17.reuse, RZ, PT, P5 ;  /* 0x000000ff1100720c */ /* 0x040fe40003fa5350 */
[----:B------:R-:W-:Y:S01]  /*4c30*/  ISETP.NE.AND.EX P4, PT, R17, RZ, PT, P4 ;  /* 0x000000ff1100720c */ /* 0x000fe20003f85340 */
[----:B------:R-:W-:Y:S01]  /*4c40*/  @!PT LDS RZ, [RZ] ;  /* 0x00000000fffff984 */ /* 0x000fe20000000800 */
[----:B------:R-:W-:Y:S01]  /*4c50*/  @!PT LDS RZ, [RZ] ;  /* 0x00000000fffff984 */ /* 0x000fe20000000800 */
[----:B------:R-:W-:Y:S01]  /*4c60*/  @!PT LDS RZ, [RZ] ;  /* 0x00000000fffff984 */ /* 0x000fe20000000800 */
[----:B------:R-:W-:Y:S01]  /*4c70*/  @!PT LDS RZ, [RZ] ;  /* 0x00000000fffff984 */ /* 0x000fe20000000800 */
[----:B------:R1:W-:Y:S06]  /*4c80*/  MEMBAR.ALL.CTA ;  /* 0x0000000000007992 */ /* 0x0003ec0000008000 */
[----:B-1----:R-:W1:Y:S01]  /*4c90*/  FENCE.VIEW.ASYNC.S ;  /* 0x00000000000073c6 */ /* 0x002e620000000000 */
[----:B------:R-:W-:Y:S01]  /*4ca0*/  SHF.L.U32 R29, R31, 0x1f, RZ ;  /* 0x0000001f1f1d7819 */ /* 0x000fe200000006ff */
[----:B-1----:R-:W-:Y:S01]  /*4cb0*/  SYNCS.ARRIVE.TRANS64.RED.A1T0 RZ, [UR16], RZ ;  /* 0x000000ffffff79a7 */ /* 0x002fe20008100410 */
[----:B----4-:R-:W-:Y:S11]  /*4cc0*/  LOP3.LUT P3, RZ, R26, 0x1, RZ, 0xc0, !PT ;  /* 0x000000011aff7812 */ /* 0x010ff6000786c0ff */
[----:B------:R-:W-:Y:S02]  /*4cd0*/  @!UPT UIADD3 URZ, UPT, UPT, URZ, URZ, URZ ;  /* 0x000000fffffff290 */ /* 0x000fe4000fffe0ff */
[----:B------:R-:W-:Y:S02]  /*4ce0*/  @P3 MOV R13, R24 ;  /* 0x00000018000d3202 */ /* 0x000fe40000000f00 */
[----:B------:R-:W-:Y:S01]  /*4cf0*/  @P3 LOP3.LUT R8, R25, 0xffff, RZ, 0xc0, !PT ;  /* 0x0000ffff19083812 */ /* 0x000fe200078ec0ff */
[----:B------:R-:W-:Y:S06]  /*4d00*/  @!P0 BRA `(.L_x_85) ;  /* 0x0000000000a48947 */ /* 0x000fec0003800000 */
[----:B------:R-:W-:Y:S01]  /*4d10*/  IMAD.HI.U32 R35, R22, R7, RZ ;  /* 0x0000000716237227 */ /* 0x000fe200078e00ff */
[----:B------:R-:W-:Y:S02]  /*4d20*/  ISETP.NE.AND P0, PT, R6, 0x1, PT ;  /* 0x000000010600780c */ /* 0x000fe40003f05270 */
[----:B------:R-:W-:Y:S01]  /*4d30*/  ISETP.NE.AND P2, PT, R40, 0x1, PT ;  /* 0x000000012800780c */ /* 0x000fe20003f45270 */
[----:B------:R-:W-:Y:S01]  /*4d40*/  IMAD.HI.U32 R34, R23, R20, RZ ;  /* 0x0000001417227227 */ /* 0x000fe200078e00ff */
[----:B------:R-:W-:Y:S02]  /*4d50*/  SHF.R.U32.HI R35, RZ, R18, R35 ;  /* 0x00000012ff237219 */ /* 0x000fe40000011623 */
[----:B------:R-:W-:Y:S01]  /*4d60*/  ISETP.NE.AND P6, PT, R2, 0x1, PT ;  /* 0x000000010200780c */ /* 0x000fe20003fc5270 */
[----:B------:R-:W-:Y:S01]  /*4d70*/  IMAD.HI.U32 R36, R13, R20, RZ ;  /* 0x000000140d247227 */ /* 0x000fe200078e00ff */
[----:B------:R-:W-:Y:S02]  /*4d80*/  SHF.R.U32.HI R34, RZ, R21, R34 ;  /* 0x00000015ff227219 */ /* 0x000fe40000011622 */
[----:B---3--:R-:W-:Y:S01]  /*4d90*/  SEL R3, R22, R35, !P0 ;  /* 0x0000002316037207 */ /* 0x008fe20004000000 */
[C---:B------:R-:W-:Y:S01]  /*4da0*/  IMAD.HI.U32 R35, R8.reuse, R7, RZ ;  /* 0x0000000708237227 */ /* 0x040fe200078e00ff */
[----:B------:R-:W-:Y:S02]  /*4db0*/  SEL R11, R23, R34, !P6 ;  /* 0x00000022170b7207 */ /* 0x000fe40007000000 */
[----:B------:R-:W-:Y:S01]  /*4dc0*/  SHF.R.U32.HI R36, RZ, R21, R36 ;  /* 0x00000015ff247219 */ /* 0x000fe20000011624 */
[----:B------:R-:W-:Y:S01]  /*4dd0*/  IMAD.HI.U32 R38, R3, R4, RZ ;  /* 0x0000000403267227 */ /* 0x000fe200078e00ff */
[----:B------:R-:W-:Y:S03]  /*4de0*/  SHF.R.U32.HI R35, RZ, R18, R35 ;  /* 0x00000012ff237219 */ /* 0x000fe60000011623 */
[----:B------:R-:W-:Y:S01]  /*4df0*/  IMAD.HI.U32 R34, R11, R4, RZ ;  /* 0x000000040b227227 */ /* 0x000fe200078e00ff */
[----:B------:R-:W-:Y:S02]  /*4e00*/  @P2 SHF.R.U32.HI R3, RZ, R5, R38 ;  /* 0x00000005ff032219 */ /* 0x000fe40000011626 */
[----:B------:R-:W-:Y:S02]  /*4e10*/  SEL R9, R8, R35, !P0 ;  /* 0x0000002308097207 */ /* 0x000fe40004000000 */
[----:B------:R-:W-:Y:S01]  /*4e20*/  @P2 SHF.R.U32.HI R11, RZ, R5, R34 ;  /* 0x00000005ff0b2219 */ /* 0x000fe20000011622 */
[C---:B------:R-:W-:Y:S01]  /*4e30*/  IMAD R10, R40.reuse, R3, RZ ;  /* 0x00000003280a7224 */ /* 0x040fe200078e02ff */
[----:B------:R-:W-:Y:S01]  /*4e40*/  SEL R3, R13, R36, !P6 ;  /* 0x000000240d037207 */ /* 0x000fe20007000000 */
[C---:B------:R-:W-:Y:S03]  /*4e50*/  IMAD.HI.U32 R14, R9.reuse, R4, RZ ;  /* 0x00000004090e7227 */ /* 0x040fe600078e00ff */
[----:B------:R-:W-:Y:S01]  /*4e60*/  ISETP.GE.AND P0, PT, R9, R10, PT ;  /* 0x0000000a0900720c */ /* 0x000fe20003f06270 */
[C---:B------:R-:W-:Y:S01]  /*4e70*/  IMAD R12, R40.reuse, R11, RZ ;  /* 0x0000000b280c7224 */ /* 0x040fe200078e02ff */
[-C--:B------:R-:W-:Y:S04]  /*4e80*/  SHF.R.U32.HI R14, RZ, R5.reuse, R14 ;  /* 0x00000005ff0e7219 */ /* 0x080fe8000001160e */
[----:B------:R-:W-:Y:S02]  /*4e90*/  ISETP.GE.OR P0, PT, R3, R12, P0 ;  /* 0x0000000c0300720c */ /* 0x000fe40000706670 */
[----:B------:R-:W-:Y:S05]  /*4ea0*/  SEL R15, R9, R14, !P2 ;  /* 0x0000000e090f7207 */ /* 0x000fea0005000000 */
[----:B------:R-:W-:Y:S04]  /*4eb0*/  IMAD.MOV R14, RZ, RZ, -R15 ;  /* 0x000000ffff0e7224 */ /* 0x000fe800078e0a0f */
[----:B------:R-:W-:Y:S02]  /*4ec0*/  IMAD R14, R40, R14, R9 ;  /* 0x0000000e280e7224 */ /* 0x000fe400078e0209 */
[C---:B------:R-:W-:Y:S05]  /*4ed0*/  @!P0 IMAD.HI.U32 R10, R3.reuse, R4, RZ ;  /* 0x00000004030a8227 */ /* 0x040fea00078e00ff */
[----:B------:R-:W-:Y:S04]  /*4ee0*/  @!P0 SHF.R.U32.HI R10, RZ, R5, R10 ;  /* 0x00000005ff0a8219 */ /* 0x000fe8000001160a */
[----:B------:R-:W-:Y:S01]  /*4ef0*/  @!P0 SEL R0, R3, R10, !P2 ;  /* 0x0000000a03008207 */ /* 0x000fe20005000000 */
[----:B------:R-:W-:Y:S03]  /*4f00*/  IMAD.MOV R10, RZ, RZ, -R3 ;  /* 0x000000ffff0a7224 */ /* 0x000fe600078e0a03 */
[----:B------:R-:W-:Y:S01]  /*4f10*/  @!P0 IADD3 R15, PT, PT, R15, -R0, RZ ;  /* 0x800000000f0f8210 */ /* 0x000fe20007ffe0ff */
[----:B------:R-:W-:Y:S01]  /*4f20*/  @!P0 IMAD R0, R11, R14, R0 ;  /* 0x0000000e0b008224 */ /* 0x000fe200078e0200 */
[----:B------:R-:W-:Y:S01]  /*4f30*/  IADD3 R11, PT, PT, -R9, RZ, RZ ;  /* 0x000000ff090b7210 */ /* 0x000fe20007ffe1ff */
[----:B------:R-:W-:Y:S02]  /*4f40*/  IMAD R13, R2, R10, R13 ;  /* 0x0000000a020d7224 */ /* 0x000fe400078e020d */
[----:B------:R-:W-:Y:S02]  /*4f50*/  @!P0 IMAD R9, R15, R40, R3 ;  /* 0x000000280f098224 */ /* 0x000fe400078e0203 */
[----:B------:R-:W-:Y:S02]  /*4f60*/  @!P0 IMAD.MOV.U32 R3, RZ, RZ, R0 ;  /* 0x000000ffff038224 */ /* 0x000fe400078e0000 */
[----:B------:R-:W-:Y:S02]  /*4f70*/  IMAD R8, R6, R11, R8 ;  /* 0x0000000b06087224 */ /* 0x000fe400078e0208 */
[----:B------:R-:W-:Y:S02]  /*4f80*/  IMAD R13, R3, R2, R13 ;  /* 0x00000002030d7224 */ /* 0x000fe400078e020d */
[----:B------:R-:W-:Y:S02]  /*4f90*/  IMAD R8, R9, R6, R8 ;  /* 0x0000000609087224 */ /* 0x000fe400078e0208 */
.L_x_85:
[----:B------:R-:W-:Y:S05]  /*4fa0*/  BRA.U UP0, `(.L_x_86) ;  /* 0x0000000100107547 */ /* 0x000fea000b800000 */
[----:B---3--:R-:W-:Y:S04]  /*4fb0*/  MOV R0, UR15 ;  /* 0x0000000f00007c02 */ /* 0x008fe80008000f00 */
[----:B------:R-:W-:Y:S04]  /*4fc0*/  SHF.L.U32 R3, R0, 0x1f, RZ ;  /* 0x0000001f00037819 */ /* 0x000fe800000006ff */
[----:B------:R-:W1:Y:S02]  /*4fd0*/  SYNCS.PHASECHK.TRANS64.TRYWAIT P0, [UR14+0x1c8], R3 ;  /* 0x0001c803ff0075a7 */ /* 0x000e64000800110e */
[----:B-1----:R-:W-:Y:S05]  /*4fe0*/  @!P0 BRA `(.L_x_87) ;  /* 0x0000003000548947 */ /* 0x002fea0003800000 */
.L_x_86:
[----:B------:R-:W-:Y:S05]  /*4ff0*/  @!P5 BRA `(.L_x_88) ;  /* 0x00000000002cd947 */ /* 0x000fea0003800000 */
[----:B------:R-:W-:Y:S01]  /*5000*/  UPLOP3.LUT UP3, UPT, UPT, UPT, UP2, 0x80, 0x8 ;  /* 0x000000000008789c */ /* 0x000fe20003f6f020 */
[----:B------:R-:W-:Y:S05]  /*5010*/  HFMA2 R94, -RZ, RZ, 0, 5.9604644775390625e-08 ;  /* 0x00000001ff5e7431 */ /* 0x000fea00000001ff */
[----:B------:R-:W-:Y:S11]  /*5020*/  PLOP3.LUT P0, PT, PT, PT, UP3, 0x80, 0x8 ;  /* 0x000000000008781c */ /* 0x000ff60003f0f038 */
[----:B------:R-:W-:Y:S02]  /*5030*/  @!UPT UIADD3 URZ, UPT, UPT, URZ, URZ, URZ ;  /* 0x000000fffffff290 */ /* 0x000fe4000fffe0ff */
[----:B------:R-:W4:Y:S01]  /*5040*/  @P0 LDC.64 R10, c[0x0][0x888] ;  /* 0x00022200ff0a0b82 */ /* 0x000f220000000a00 */
[----:B-1-3--:R-:W-:Y:S04]  /*5050*/  @P0 IMAD R0, R19, R16, RZ ;  /* 0x0000001013000224 */ /* 0x00afe800078e02ff */
[----:B----4-:R-:W-:Y:S01]  /*5060*/  @P0 IMAD.WIDE R10, R0, 0x4, R10 ;  /* 0x00000004000a0825 */ /* 0x010fe200078e020a */
[----:B------:R-:W-:Y:S04]  /*5070*/  MOV R0, 0x1 ;  /* 0x0000000100007802 */ /* 0x000fe80000000f00 */
[----:B-----5:R4:W5:Y:S01]  /*5080*/  @P0 LDG.E R49, desc[UR44][R10.64] ;  /* 0x0000002c0a310981 */ /* 0x020962000c1e1900 */
[----:B------:R-:W-:Y:S01]  /*5090*/  @!P0 PRMT R94, R0, 0x7610, R94 ;  /* 0x00007610005e8816 */ /* 0x000fe2000000005e */
[----:B----4-:R-:W1:Y:S06]  /*50a0*/  @!P0 LDC R49, c[0x0][0x880] ;  /* 0x00022000ff318b82 */ /* 0x010e6c0000000800 */
.L_x_88:
[----:B-1---5:R-:W-:Y:S01]  /*50b0*/  @!P4 FSETP.EQ.AND P5, PT, R49, RZ, PT ;  /* 0x000000ff3100c20b */ /* 0x022fe20003fa2000 */
[----:B------:R-:W-:Y:S01]  /*50c0*/  @!UPT UIADD3 URZ, UPT, UPT, URZ, URZ, URZ ;  /* 0x000000fffffff290 */ /* 0x000fe2000fffe0ff */
[----:B------:R-:W-:Y:S11]  /*50d0*/  @!P4 BRA `(.L_x_89) ;  /* 0x000000000014c947 */ /* 0x000ff60003800000 */
[----:B------:R-:W-:Y:S02]  /*50e0*/  LOP3.LUT P0, RZ, R94, 0xff, RZ, 0xc0, !PT ;  /* 0x000000ff5eff7812 */ /* 0x000fe4000780c0ff */
[----:B------:R-:W-:Y:S04]  /*50f0*/  PLOP3.LUT P5, PT, PT, PT, UP3, 0x80, 0x8 ;  /* 0x000000000008781c */ /* 0x000fe80003faf038 */
[----:B------:R-:W-:Y:S07]  /*5100*/  PLOP3.LUT P5, PT, P5, PT, PT, 0x8, 0x80 ;  /* 0x000000000080781c */ /* 0x000fee0002fae170 */
[----:B------:R-:W-:Y:S11]  /*5110*/  @P0 FSETP.EQ.AND P5, PT, R49, RZ, PT ;  /* 0x000000ff3100020b */ /* 0x000ff60003fa2000 */
[----:B------:R-:W-:Y:S02]  /*5120*/  @!UPT UIADD3 URZ, UPT, UPT, URZ, URZ, URZ ;  /* 0x000000fffffff290 */ /* 0x000fe4000fffe0ff */
.L_x_89:
[----:B------:R-:W1:Y:S01]  /*5130*/  SYNCS.PHASECHK.TRANS64.TRYWAIT P4, [UR14+0x1b8], R29 ;  /* 0x0001b81dff0075a7 */ /* 0x000e62000808110e */
[----:B------:R-:W-:Y:S01]  /*5140*/  @P3 SHF.R.U32.HI R19, RZ, 0x10, R25 ;  /* 0x00000010ff133819 */ /* 0x000fe20000011619 */
[----:B------:R-:W4:Y:S08]  /*5150*/  LDC.64 R14, c[0x0][0xb10] ;  /* 0x0002c400ff0e7b82 */ /* 0x000f300000000a00 */
[----:B------:R-:W5:Y:S08]  /*5160*/  LDC.64 R10, c[0x0][0xb18] ;  /* 0x0002c600ff0a7b82 */ /* 0x000f700000000a00 */
[----:B---3--:R-:W3:Y:S08]  /*5170*/  @!P1 LDC R0, c[0x0][0xb20] ;  /* 0x0002c800ff009b82 */ /* 0x008ef00000000800 */
[----:B------:R-:W2:Y:S01]  /*5180*/  @!P1 LDC R3, c[0x0][0xb0c] ;  /* 0x0002c300ff039b82 */ /* 0x000ea20000000800 */
[----:B----4-:R-:W-:Y:S05]  /*5190*/  @!P1 IMAD.HI.U32 R14, R13, R14, RZ ;  /* 0x0000000e0d0e9227 */ /* 0x010fea00078e00ff */
[----:B------:R-:W-:Y:S01]  /*51a0*/  @!P1 SHF.R.U32.HI R14, RZ, R15, R14 ;  /* 0x0000000fff0e9219 */ /* 0x000fe2000001160e */
[----:B-----5:R-:W-:Y:S01]  /*51b0*/  @!P1 IMAD.HI.U32 R11, R8, R11, RZ ;  /* 0x0000000b080b9227 */ /* 0x020fe200078e00ff */
[----:B------:R-:W-:Y:S04]  /*51c0*/  @!P1 ISETP.NE.AND P0, PT, R10, 0x1, PT ;  /* 0x000000010a00980c */ /* 0x000fe80003f05270 */
[----:B---3--:R-:W-:Y:S02]  /*51d0*/  @!P1 SHF.R.U32.HI R9, RZ, R0, R11 ;  /* 0x00000000ff099219 */ /* 0x008fe4000001160b */
[----:B--2---:R-:W-:Y:S02]  /*51e0*/  @!P1 ISETP.NE.AND P2, PT, R3, 0x1, PT ;  /* 0x000000010300980c */ /* 0x004fe40003f45270 */
[----:B------:R-:W-:Y:S02]  /*51f0*/  @!P1 SEL R9, R8, R9, !P0 ;  /* 0x0000000908099207 */ /* 0x000fe40004000000 */
[----:B------:R-:W-:Y:S02]  /*5200*/  ELECT P0, URZ, PT ;  /* 0x0000000000ff782f */ /* 0x000fe40003800000 */
[----:B------:R-:W-:Y:S05]  /*5210*/  @!P1 SEL R14, R13, R14, !P2 ;  /* 0x0000000e0d0e9207 */ /* 0x000fea0005000000 */
[----:B------:R-:W-:Y:S02]  /*5220*/  @!P1 IMAD.IADD R0, R9, 0x1, -R14 ;  /* 0x0000000109009824 */ /* 0x000fe400078e0a0e */
[----:B------:R-:W-:Y:S02]  /*5230*/  @!P1 IMAD.IADD R9, R14, 0x1, -R9 ;  /* 0x000000010e099824 */ /* 0x000fe400078e0a09 */
[----:B------:R-:W-:Y:S02]  /*5240*/  @!P1 IMAD R13, R0, R3, R13 ;  /* 0x00000003000d9224 */ /* 0x000fe400078e020d */
[----:B------:R-:W-:Y:S01]  /*5250*/  @!P1 IMAD R8, R9, R10, R8 ;  /* 0x0000000a09089224 */ /* 0x000fe200078e0208 */
[----:B-1----:R-:W-:Y:S06]  /*5260*/  @!P4 BRA `(.L_x_90) ;  /* 0x0000002c00ccc947 */ /* 0x002fec0003800000 */
.L_x_184:
[----:B------:R-:W-:Y:S02]  /*5270*/  PLOP3.LUT P5, PT, P5, P0, PT, 0xf2, 0x2f ;  /* 0x00000000002f781c */ /* 0x000fe40002fa1e72 */
[----:B------:R-:W-:Y:S02]  /*5280*/  LOP3.LUT R31, R31, 0x1, RZ, 0x3c, !PT ;  /* 0x000000011f1f7812 */ /* 0x000fe400078e3cff */
[----:B------:R-:W-:Y:S09]  /*5290*/  LOP3.LUT R30, R30, 0x1, RZ, 0x3c, !PT ;  /* 0x000000011e1e7812 */ /* 0x000ff200078e3cff */
[----:B------:R-:W-:Y:S01]  /*52a0*/  VOTEU.ALL UP1, P5 ;  /* 0x0000000000ff7886 */ /* 0x000fe20002820000 */
[----:B------:R-:W-:Y:S01]  /*52b0*/  @!P5 IMAD.SHL.U32 R93, R93, 0x40, RZ ;  /* 0x000000405d5dd824 */ /* 0x000fe200078e00ff */
[----:B------:R-:W-:Y:S01]  /*52c0*/  @!P5 IADD3 R3, P0, PT, R32, 0x580, RZ ;  /* 0x000005802003d810 */ /* 0x000fe20007f1e0ff */
[----:B------:R-:W-:Y:S02]  /*52d0*/  @!P5 IMAD.SHL.U32 R95, R95, 0x40, RZ ;  /* 0x000000405f5fd824 */ /* 0x000fe400078e00ff */
[----:B------:R-:W2:Y:S01]  /*52e0*/  @!UP1 LDCU.128 UR4, c[0x0][0x980] ;  /* 0x00013000ff0497ac */ /* 0x000ea20008000c00 */
[----:B------:R-:W-:Y:S01]  /*52f0*/  @!P5 R2UR UR10, R93 ;  /* 0x000000005d0ad2ca */ /* 0x000fe200000e0000 */
[----:B-1----:R-:W-:Y:S01]  /*5300*/  @!P5 IMAD.X R0, RZ, RZ, R33, P0 ;  /* 0x000000ffff00d224 */ /* 0x002fe200000e0621 */
[----:B------:R-:W-:Y:S01]  /*5310*/  @!P5 R2UR UR11, R95 ;  /* 0x000000005f0bd2ca */ /* 0x000fe200000e0000 */
[----:B------:R-:W-:Y:S02]  /*5320*/  IMAD.IADD R93, R8, 0x1, R79 ;  /* 0x00000001085d7824 */ /* 0x000fe400078e024f */
[----:B------:R-:W-:Y:S01]  /*5330*/  IMAD.IADD R95, R13, 0x1, R92 ;  /* 0x000000010d5f7824 */ /* 0x000fe200078e025c */
[----:B------:R-:W1:Y:S09]  /*5340*/  @!UP1 LDCU.64 UR8, c[0x0][0x990] ;  /* 0x00013200ff0897ac */ /* 0x000e720008000a00 */
[----:B--2---:R-:W-:Y:S02]  /*5350*/  UIMAD.WIDE.U32 UR12, UR11, UR5, URZ ;  /* 0x000000050b0c72a5 */ /* 0x004fe4000f8e00ff */
[----:B------:R-:W-:Y:S05]  /*5360*/  @!UP1 UISETP.NE.AND UP0, UPT, UR4, 0x1, UPT ;  /* 0x000000010400988c */ /* 0x000fea000bf05270 */
[----:B------:R-:W-:Y:S02]  /*5370*/  @!UP1 UMOV UR5, UR13 ;  /* 0x0000000d00059c82 */ /* 0x000fe40008000000 */
[----:B------:R-:W-:Y:S01]  /*5380*/  @!UP1 USHF.R.U32.HI UR5, URZ, UR6, UR5 ;  /* 0x00000006ff059299 */ /* 0x000fe20008011605 */
[----:B------:R-:W-:Y:S03]  /*5390*/  @!P5 R2UR UR6, R3 ;  /* 0x000000000306d2ca */ /* 0x000fe600000e0000 */
[----:B------:R-:W-:Y:S02]  /*53a0*/  @!UP1 USEL UR12, UR11, UR5, !UP0 ;  /* 0x000000050b0c9287 */ /* 0x000fe4000c000000 */
[----:B------:R-:W-:Y:S01]  /*53b0*/  @!UP1 UISETP.NE.AND UP0, UPT, UR7, 0x1, UPT ;  /* 0x000000010700988c */ /* 0x000fe2000bf05270 */
[----:B------:R-:W-:Y:S01]  /*53c0*/  @!P5 R2UR UR5, R0 ;  /* 0x000000000005d2ca */ /* 0x000fe200000e0000 */
[----:B-1----:R-:W-:Y:S02]  /*53d0*/  UIMAD.WIDE.U32 UR18, UR12, UR8, URZ ;  /* 0x000000080c1272a5 */ /* 0x002fe4000f8e00ff */
[----:B------:R-:W-:Y:S04]  /*53e0*/  @!UP1 UIADD3 UR8, UPT, UPT, UR14, 0x400, URZ ;  /* 0x000004000e089890 */ /* 0x000fe8000fffe0ff */
[----:B------:R-:W-:Y:S01]  /*53f0*/  IMAD.U32 R10, RZ, RZ, UR6 ;  /* 0x00000006ff0a7e24 */ /* 0x000fe2000f8e00ff */
[----:B------:R-:W-:Y:S01]  /*5400*/  @!UP1 UMOV UR13, UR19 ;  /* 0x00000013000d9c82 */ /* 0x000fe20008000000 */
[----:B------:R-:W-:Y:S02]  /*5410*/  @!UP1 UIADD3 UR6, UPT, UPT, -UR12, URZ, URZ ;  /* 0x000000ff0c069290 */ /* 0x000fe4000fffe1ff */
[----:B------:R-:W-:Y:S01]  /*5420*/  @!UP1 USHF.R.U32.HI UR9, URZ, UR9, UR13 ;  /* 0x00000009ff099299 */ /* 0x000fe2000801160d */
[----:B------:R-:W-:Y:S01]  /*5430*/  @!P5 R2UR UR18, R10 ;  /* 0x000000000a12d2ca */ /* 0x000fe200000e0000 */
[----:B------:R-:W-:Y:S01]  /*5440*/  IMAD.U32 R11, RZ, RZ, UR5 ;  /* 0x00000005ff0b7e24 */ /* 0x000fe2000f8e00ff */
[----:B------:R-:W-:Y:S02]  /*5450*/  @!UP1 UIMAD UR11, UR4, UR6, UR11 ;  /* 0x00000006040b92a4 */ /* 0x000fe4000f8e020b */
[----:B------:R-:W-:Y:S02]  /*5460*/  @!UP1 USEL UR13, UR12, UR9, !UP0 ;  /* 0x000000090c0d9287 */ /* 0x000fe4000c000000 */
[----:B------:R-:W-:Y:S01]  /*5470*/  @!P5 R2UR UR19, R11 ;  /* 0x000000000b13d2ca */ /* 0x000fe200000e0000 */
[----:B------:R-:W-:Y:S02]  /*5480*/  @!UP1 UIADD3 UR9, UPT, UPT, UR14, 0x1b0, URZ ;  /* 0x000001b00e099890 */ /* 0x000fe4000fffe0ff */
[----:B------:R-:W-:Y:S01]  /*5490*/  @!UP1 UIADD3 UR5, UPT, UPT, -UR13, URZ, URZ ;  /* 0x000000ff0d059290 */ /* 0x000fe2000fffe1ff */
[----:B------:R-:W-:Y:S03]  /*54a0*/  VOTEU.ALL UP0, P5 ;  /* 0x0000000000ff7886 */ /* 0x000fe60002800000 */
[----:B------:R-:W-:Y:S02]  /*54b0*/  @!UP1 UIMAD UR12, UR7, UR5, UR12 ;  /* 0x00000005070c92a4 */ /* 0x000fe4000f8e020c */
[----:B------:R-:W-:Y:S04]  /*54c0*/  @!UP1 UPRMT UR5, URZ, 0x40, URZ ;  /* 0x00000040ff059896 */ /* 0x000fe800080000ff */
[----:B------:R-:W-:Y:S09]  /*54d0*/  @!UP1 UPRMT UR4, UR5, 0x5410, URZ ;  /* 0x0000541005049896 */ /* 0x000ff200080000ff */
[----:B------:R3:W-:Y:S01]  /*54e0*/  @!UP0 UTMALDG.4D.IM2COL [UR8], [UR18], UR4 ;  /* 0x00000008120083b4 */ /* 0x0007e20008058004 */
[----:B------:R3:W-:Y:S01]  /*54f0*/  @!P5 SYNCS.ARRIVE.TRANS64.RED.A0TR RZ, [UR14+0x1b0], R28 ;  /* 0x0001b01cffffd9a7 */ /* 0x0007e2000830040e */
[----:B------:R-:W-:Y:S01]  /*5500*/  UPLOP3.LUT UP0, UPT, UPT, UPT, UPT, 0x80, 0x8 ;  /* 0x000000000008789c */ /* 0x000fe20003f0f070 */
[----:B------:R-:W-:Y:S01]  /*5510*/  SYNCS.ARRIVE.TRANS64.RED.A1T0 RZ, [UR48], RZ ;  /* 0x000000ffffff79a7 */ /* 0x000fe20008100430 */
[----:B------:R-:W-:Y:S09]  /*5520*/  @P3 BRA `(.L_x_91) ;  /* 0xfffffff400a03947 */ /* 0x000ff2000383ffff */
[----:B------:R-:W-:Y:S07]  /*5530*/  MOV R0, UR14 ;  /* 0x0000000e00007c02 */ /* 0x000fee0008000f00 */
.L_x_92:
[----:B-1----:R-:W-:-:S04]  /*5540*/  SHF.L.U32 R3, R31, 0x1f, RZ ;  /* 0x0000001f1f037819 */ /* 0x002fc800000006ff */
[----:B------:R1:W2:Y:S03]  /*5550*/  SYNCS.PHASECHK.TRANS64.TRYWAIT P0, [R0+URZ+0x1b8], R3 ;  /* 0x0001b803000075a7 */ /* 0x0002a600080011ff */
[----:B--2---:R-:W-:Y:S05]  /*5560*/  @!P0 NANOSLEEP.SYNCS 0x989680 ;  /* 0x009896800000895d */ /* 0x004fea0003900000 */
[----:B------:R-:W2:Y:S02]  /*5570*/  @!P0 SYNCS.PHASECHK.TRANS64 P0, [R0+URZ+0x1b8], R3 ;  /* 0x0001b803000085a7 */ /* 0x000ea400080010ff */
[----:B--23--:R-:W-:Y:S05]  /*5580*/  @P0 EXIT ;  /* 0x000000000000094d */ /* 0x00cfea0003800000 */
[----:B------:R-:W-:Y:S05]  /*5590*/  BRA `(.L_x_92) ;  /* 0xfffffffc00e87947 */ /* 0x000fea000383ffff */
.L_x_83:
[----:B------:R-:W-:-:S06]  /*55a0*/  UISETP.GE.AND UP0, UPT, UR6, 0x4, UPT ;  /* 0x000000040600788c */ /* 0x000fcc000bf06270 */
[----:B------:R-:W-:-:S13]  /*55b0*/  PLOP3.LUT P0, PT, PT, PT, UP0, 0x80, 0x8 ;  /* 0x000000000008781c */ /* 0x000fda0003f0f008 */
[----:B------:R-:W-:Y:S05]  /*55c0*/  @!P0 EXIT ;  /* 0x000000000000894d */ /* 0x000fea0003800000 */
[----:B------:R-:W-:Y:S01]  /*55d0*/  BAR.SYNC.DEFER_BLOCKING 0x6, 0xa0 ;  /* 0x0182800000007b1d */ /* 0x000fe20000010000 */
[C---:B------:R-:W-:Y:S01]  /*55e0*/  IMAD.SHL.U32 R7, R99.reuse, 0x40, RZ ;  /* 0x0000004063077824 */ /* 0x040fe200078e00ff */
[----:B------:R-:W-:Y:S01]  /*55f0*/  CS2R R100, SRZ ;  /* 0x0000000000647805 */ /* 0x000fe2000001ff00 */
[C---:B------:R-:W-:Y:S02]  /*5600*/  IMAD.SHL.U32 R0, R99.reuse, 0x2, RZ ;  /* 0x0000000263007824 */ /* 0x040fe400078e00ff */
[----:B------:R-:W-:Y:S01]  /*5610*/  IMAD.SHL.U32 R104, R99, 0x20, RZ ;  /* 0x0000002063687824 */ /* 0x000fe200078e00ff */
[----:B------:R-:W-:Y:S01]  /*5620*/  UMOV UR47, 0x400 ;  /* 0x00000400002f7882 */ /* 0x000fe20000000000 */
[----:B------:R-:W-:Y:S01]  /*5630*/  LOP3.LUT R3, R7, 0x180, RZ, 0xc0, !PT ;  /* 0x0000018007037812 */ /* 0x000fe200078ec0ff */
[----:B------:R-:W-:Y:S01]  /*5640*/  ULEA UR47, UR48, UR47, 0x18 ;  /* 0x0000002f302f7291 */ /* 0x000fe2000f8ec0ff */
[----:B------:R-:W1:Y:S01]  /*5650*/  LDC R97, c[0x0][0x370] ;  /* 0x0000dc00ff617b82 */ /* 0x000e620000000800 */
[----:B------:R-:W-:Y:S01]  /*5660*/  LOP3.LUT R104, R104, 0xc00, RZ, 0xc0, !PT ;  /* 0x00000c0068687812 */ /* 0x000fe200078ec0ff */
[----:B------:R-:W-:Y:S01]  /*5670*/  IMAD.SHL.U32 R5, R99, 0x8, RZ ;  /* 0x0000000863057824 */ /* 0x000fe200078e00ff */
[----:B------:R-:W-:Y:S01]  /*5680*/  LOP3.LUT R0, R3, 0x20, R0, 0xf8, !PT ;  /* 0x0000002003007812 */ /* 0x000fe200078ef800 */
[----:B------:R-:W-:Y:S01]  /*5690*/  UIADD3 UR4, UPT, UPT, UR47, 0x1400, URZ ;  /* 0x000014002f047890 */ /* 0x000fe2000fffe0ff */
[----:B------:R-:W-:Y:S01]  /*56a0*/  LOP3.LUT R104, R104, 0x40, R7, 0xf8, !PT ;  /* 0x0000004068687812 */ /* 0x000fe200078ef807 */
[C---:B------:R-:W-:Y:S01]  /*56b0*/  IMAD.U32 R46, R99.reuse, 0x10000, RZ ;  /* 0x00010000632e7824 */ /* 0x040fe200078e00ff */
[----:B------:R-:W-:Y:S01]  /*56c0*/  LOP3.LUT R5, R0, 0x30, R5, 0x78, !PT ;  /* 0x0000003000057812 */ /* 0x000fe200078e7805 */
[----:B------:R-:W2:Y:S01]  /*56d0*/  LDC R42, c[0x0][0xb0c] ;  /* 0x0002c300ff2a7b82 */ /* 0x000ea20000000800 */
[----:B------:R-:W-:Y:S01]  /*56e0*/  LOP3.LUT R104, R104, 0x200, R7, 0xf8, !PT ;  /* 0x0000020068687812 */ /* 0x000fe200078ef807 */
[----:B------:R-:W-:Y:S01]  /*56f0*/  IMAD.SHL.U32 R0, R99, 0x10, RZ ;  /* 0x0000001063007824 */ /* 0x000fe200078e00ff */
[----:B------:R-:W-:Y:S01]  /*5700*/  LOP3.LUT R46, R46, 0x600000, RZ, 0xc0, !PT ;  /* 0x006000002e2e7812 */ /* 0x000fe200078ec0ff */
[----:B------:R-:W-:Y:S01]  /*5710*/  IMAD.MOV.U32 R44, RZ, RZ, RZ ;  /* 0x000000ffff2c7224 */ /* 0x000fe200078e00ff */
[----:B------:R-:W-:Y:S01]  /*5720*/  LOP3.LUT R104, R104, R5, RZ, 0xfc, !PT ;  /* 0x0000000568687212 */ /* 0x000fe200078efcff */
[----:B------:R-:W-:Y:S01]  /*5730*/  IMAD.MOV.U32 R102, RZ, RZ, RZ ;  /* 0x000000ffff667224 */ /* 0x000fe200078e00ff */
[----:B------:R-:W4:Y:S01]  /*5740*/  LDS R2, [UR47+0x220] ;  /* 0x0002202fff027984 */ /* 0x000f220008000800 */
[----:B------:R-:W1:Y:S01]  /*5750*/  LDC R96, c[0x0][0xb20] ;  /* 0x0002c800ff607b82 */ /* 0x000e620000000800 */
[----:B------:R-:W-:Y:S01]  /*5760*/  LOP3.LUT R0, R0, 0x20, RZ, 0xc0, !PT ;  /* 0x0000002000007812 */ /* 0x000fe200078ec0ff */
[----:B------:R-:W-:Y:S01]  /*5770*/  VIADD R103, R104, UR47 ;  /* 0x0000002f68677c36 */ /* 0x000fe20008000000 */
[----:B------:R-:W1:Y:S01]  /*5780*/  LDCU.64 UR50, c[0x0][0x348] ;  /* 0x00006900ff3277ac */ /* 0x000e620008000a00 */
[----:B------:R-:W-:-:S03]  /*5790*/  IMAD.U32 R108, RZ, RZ, UR4 ;  /* 0x00000004ff6c7e24 */ /* 0x000fc6000f8e00ff */
[----:B------:R-:W-:Y:S01]  /*57a0*/  IADD3 R103, PT, PT, -R0, 0x400, R103 ;  /* 0x0000040000677810 */ /* 0x000fe20007ffe167 */
[----:B------:R-:W1:Y:S01]  /*57b0*/  LDC R41, c[0x0][0xb30] ;  /* 0x0002cc00ff297b82 */ /* 0x000e620000000800 */
[----:B------:R-:W1:Y:S01]  /*57c0*/  LDCU.64 UR36, c[0x0][0x888] ;  /* 0x00011100ff2477ac */ /* 0x000e620008000a00 */
[----:B------:R-:W1:Y:S06]  /*57d0*/  LDCU.64 UR42, c[0x0][0x890] ;  /* 0x00011200ff2a77ac */ /* 0x000e6c0008000a00 */
[----:B------:R-:W1:Y:S01]  /*57e0*/  LDC.64 R80, c[0x0][0xb10] ;  /* 0x0002c400ff507b82 */ /* 0x000e620000000a00 */
[----:B------:R-:W1:Y:S01]  /*57f0*/  LDCU.64 UR40, c[0x0][0x8b0] ;  /* 0x00011600ff2877ac */ /* 0x000e620008000a00 */
[----:B------:R-:W1:Y:S06]  /*5800*/  LDCU.64 UR38, c[0x0][0x8a8] ;  /* 0x00011500ff2677ac */ /* 0x000e6c0008000a00 */
[----:B------:R-:W1:Y:S01]  /*5810*/  LDC.64 R38, c[0x0][0xb18] ;  /* 0x0002c600ff267b82 */ /* 0x000e620000000a00 */
[----:B------:R-:W-:-:S07]  /*5820*/  UIADD3 UR46, UPT, UPT, UR47, 0x400, URZ ;  /* 0x000004002f2e7890 */ /* 0x000fce000fffe0ff */
[----:B------:R-:W1:Y:S01]  /*5830*/  LDC.64 R36, c[0x0][0xb28] ;  /* 0x0002ca00ff247b82 */ /* 0x000e620000000a00 */
[C---:B----4-:R-:W-:Y:S01]  /*5840*/  VIADD R3, R2.reuse, 0x40 ;  /* 0x0000004002037836 */ /* 0x050fe20000000000 */
[----:B------:R-:W-:-:S06]  /*5850*/  LOP3.LUT R2, R2, 0xffff, RZ, 0xc0, !PT ;  /* 0x0000ffff02027812 */ /* 0x000fcc00078ec0ff */
[----:B------:R-:W4:Y:S01]  /*5860*/  LDC.64 R86, c[0x0][0xa80] ;  /* 0x0002a000ff567b82 */ /* 0x000f220000000a00 */
[----:B------:R-:W-:-:S05]  /*5870*/  LOP3.LUT R3, R3, 0xffff, RZ, 0xc0, !PT ;  /* 0x0000ffff03037812 */ /* 0x000fca00078ec0ff */
[----:B------:R1:W-:Y:S02]  /*5880*/  STL.64 [R1], R2 ;  /* 0x0000000201007387 */ /* 0x0003e40000100a00 */
[----:B------:R-:W1:Y:S08]  /*5890*/  LDC.64 R84, c[0x0][0xa88] ;  /* 0x0002a200ff547b82 */ /* 0x000e700000000a00 */
[----:B------:R-:W1:Y:S08]  /*58a0*/  LDC.64 R82, c[0x0][0xa90] ;  /* 0x0002a400ff527b82 */ /* 0x000e700000000a00 */
[----:B--2---:R-:W1:Y:S02]  /*58b0*/  LDC R98, c[0x0][0x374] ;  /* 0x0000dd00ff627b82 */ /* 0x004e640000000800 */
.L_x_110:
[----:B-1----:R-:W-:Y:S04]  /*58c0*/  SHF.L.U32 R3, R101, 0x1f, RZ ;  /* 0x0000001f65037819 */ /* 0x002fe800000006ff */
[----:B------:R-:W1:Y:S02]  /*58d0*/  SYNCS.PHASECHK.TRANS64.TRYWAIT P0, [UR47+0x1d0], R3 ;  /* 0x0001d003ff0075a7 */ /* 0x000e64000800112f */
[----:B-12---:R-:W-:Y:S05]  /*58e0*/  @!P0 BRA `(.L_x_93) ;  /* 0x0000002800448947 */ /* 0x006fea0003800000 */
.L_x_186:
[----:B------:R-:W2:Y:S01]  /*58f0*/  LDC.64 R12, c[0x0][0xb10] ;  /* 0x0002c400ff0c7b82 */ /* 0x000ea20000000a00 */
[----:B------:R-:W4:Y:S01]  /*5900*/  LDS.128 R20, [UR47+0x210] ;  /* 0x0002102fff147984 */ /* 0x000f220008000c00 */
[----:B------:R-:W-:Y:S01]  /*5910*/  UIADD3 UR4, UPT, UPT, UR47, 0x1d8, URZ ;  /* 0x000001d82f047890 */ /* 0x000fe2000fffe0ff */
[----:B-1----:R-:W-:Y:S01]  /*5920*/  IMAD R0, R44, 0x4, R1 ;  /* 0x000000042c007824 */ /* 0x002fe200078e0201 */
[----:B------:R-:W-:Y:S04]  /*5930*/  ISETP.NE.AND P1, PT, R41, 0x1, PT ;  /* 0x000000012900780c */ /* 0x000fe80003f25270 */
[----:B------:R-:W1:Y:S01]  /*5940*/  LDC.64 R10, c[0x0][0xb18] ;  /* 0x0002c600ff0a7b82 */ /* 0x000e620000000a00 */
[----:B------:R-:W-:Y:S01]  /*5950*/  UPRMT UR4, URZ, 0x654, UR4 ;  /* 0x00000654ff047896 */ /* 0x000fe20008000004 */
[----:B---3--:R-:W-:Y:S01]  /*5960*/  ISETP.GE.AND P0, PT, R40, 0x1, PT ;  /* 0x000000012800780c */ /* 0x008fe20003f06270 */
[----:B------:R-:W-:Y:S01]  /*5970*/  @!PT LDS RZ, [RZ] ;  /* 0x00000000fffff984 */ /* 0x000fe20000000800 */
[----:B------:R-:W-:Y:S01]  /*5980*/  @!PT LDS RZ, [RZ] ;  /* 0x00000000fffff984 */ /* 0x000fe20000000800 */
[----:B------:R-:W-:Y:S01]  /*5990*/  @!PT LDS RZ, [RZ] ;  /* 0x00000000fffff984 */ /* 0x000fe20000000800 */
[----:B------:R-:W-:Y:S01]  /*59a0*/  @!PT LDS RZ, [RZ] ;  /* 0x00000000fffff984 */ /* 0x000fe20000000800 */
[----:B------:R3:W-:Y:S06]  /*59b0*/  MEMBAR.ALL.CTA ;  /* 0x0000000000007992 */ /* 0x0007ec0000008000 */
[----:B---3--:R-:W3:Y:S01]  /*59c0*/  FENCE.VIEW.ASYNC.S ;  /* 0x00000000000073c6 */ /* 0x008ee20000000000 */
[----:B------:R-:W1:Y:S08]  /*59d0*/  @!P1 LDC R14, c[0x0][0xb20] ;  /* 0x0002c800ff0e9b82 */ /* 0x000e700000000800 */
[----:B------:R-:W1:Y:S01]  /*59e0*/  @!P1 LDC R9, c[0x0][0xb0c] ;  /* 0x0002c300ff099b82 */ /* 0x000e620000000800 */
[----:B---3--:R-:W-:Y:S01]  /*59f0*/  SYNCS.ARRIVE.TRANS64.RED.A1T0 RZ, [UR4], RZ ;  /* 0x000000ffffff79a7 */ /* 0x008fe20008100404 */
[----:B------:R3:W5:Y:S01]  /*5a00*/  LDL R17, [R0] ;  /* 0x0000000000117983 */ /* 0x0007620000100800 */
[----:B----4-:R-:W-:Y:S04]  /*5a10*/  LOP3.LUT P4, RZ, R22, 0x1, RZ, 0xc0, !PT ;  /* 0x0000000116ff7812 */ /* 0x010fe8000788c0ff */
[----:B------:R-:W-:Y:S09]  /*5a20*/  P2R R109, PR, RZ, 0x10 ;  /* 0x00000010ff6d7803 */ /* 0x000ff20000000000 */
[----:B------:R-:W-:Y:S02]  /*5a30*/  @P4 MOV R45, R20 ;  /* 0x00000014002d4202 */ /* 0x000fe40000000f00 */
[----:B------:R-:W-:Y:S01]  /*5a40*/  @P4 LOP3.LUT R43, R21, 0xffff, RZ, 0xc0, !PT ;  /* 0x0000ffff152b4812 */ /* 0x000fe200078ec0ff */
[----:B--23--:R-:W-:Y:S06]  /*5a50*/  @!P0 BRA `(.L_x_94) ;  /* 0x0000000000a48947 */ /* 0x00cfec0003800000 */
        /* <DEDUP_REMOVED lines=8> */
[----:B------:R-:W-:Y:S01]  /*5ae0*/  SEL R3, R98, R25, !P0 ;  /* 0x0000001962037207 */ /* 0x000fe20004000000 */
[----:B------:R-:W-:Y:S01]  /*5af0*/  IMAD.HI.U32 R25, R43, R39, RZ ;  /* 0x000000272b197227 */ /* 0x000fe200078e00ff */
[----:B------:R-:W-:Y:S02]  /*5b00*/  SEL R7, R97, R16, !P3 ;  /* 0x0000001061077207 */ /* 0x000fe40005800000 */
[----:B------:R-:W-:Y:S01]  /*5b10*/  SHF.R.U32.HI R24, RZ, R81, R24 ;  /* 0x00000051ff187219 */ /* 0x000fe20000011618 */
[-C--:B------:R-:W-:Y:S04]  /*5b20*/  IMAD.HI.U32 R16, R3, R36.reuse, RZ ;  /* 0x0000002403107227 */ /* 0x080fe800078e00ff */
[----:B------:R-:W-:Y:S01]  /*5b30*/  IMAD.HI.U32 R18, R7, R36, RZ ;  /* 0x0000002407127227 */ /* 0x000fe200078e00ff */
[-C--:B------:R-:W-:Y:S02]  /*5b40*/  @P2 SHF.R.U32.HI R3, RZ, R37.reuse, R16 ;  /* 0x00000025ff032219 */ /* 0x080fe40000011610 */
[----:B------:R-:W-:Y:S02]  /*5b50*/  SHF.R.U32.HI R16, RZ, R96, R25 ;  /* 0x00000060ff107219 */ /* 0x000fe40000011619 */
[----:B------:R-:W-:Y:S01]  /*5b60*/  @P2 SHF.R.U32.HI R7, RZ, R37, R18 ;  /* 0x00000025ff072219 */ /* 0x000fe20000011612 */
[C---:B------:R-:W-:Y:S01]  /*5b70*/  IMAD R2, R40.reuse, R3, RZ ;  /* 0x0000000328027224 */ /* 0x040fe200078e02ff */
[----:B------:R-:W-:Y:S02]  /*5b80*/  SEL R5, R43, R16, !P0 ;  /* 0x000000102b057207 */ /* 0x000fe40004000000 */
[----:B------:R-:W-:Y:S01]  /*5b90*/  SEL R3, R45, R24, !P3 ;  /* 0x000000182d037207 */ /* 0x000fe20005800000 */
[----:B------:R-:W-:Y:S01]  /*5ba0*/  IMAD R4, R40, R7, RZ ;  /* 0x0000000728047224 */ /* 0x000fe200078e02ff */
[C---:B------:R-:W-:Y:S01]  /*5bb0*/  ISETP.GE.AND P0, PT, R5.reuse, R2, PT ;  /* 0x000000020500720c */ /* 0x040fe20003f06270 */
[----:B------:R-:W-:Y:S03]  /*5bc0*/  IMAD.HI.U32 R6, R5, R36, RZ ;  /* 0x0000002405067227 */ /* 0x000fe600078e00ff */
[----:B------:R-:W-:Y:S01]  /*5bd0*/  ISETP.GE.OR P0, PT, R3, R4, P0 ;  /* 0x000000040300720c */ /* 0x000fe20000706670 */
[----:B------:R-:W-:Y:S01]  /*5be0*/  IMAD.MOV R4, RZ, RZ, -R3 ;  /* 0x000000ffff047224 */ /* 0x000fe200078e0a03 */
[-C--:B------:R-:W-:Y:S03]  /*5bf0*/  SHF.R.U32.HI R6, RZ, R37.reuse, R6 ;  /* 0x00000025ff067219 */ /* 0x080fe60000011606 */
[----:B------:R-:W-:Y:S01]  /*5c00*/  IMAD R45, R42, R4, R45 ;  /* 0x000000042a2d7224 */ /* 0x000fe200078e022d */
[----:B------:R-:W-:Y:S05]  /*5c10*/  SEL R15, R5, R6, !P2 ;  /* 0x00000006050f7207 */ /* 0x000fea0005000000 */
[----:B------:R-:W-:Y:S02]  /*5c20*/  IMAD.MOV R6, RZ, RZ, -R15 ;  /* 0x000000ffff067224 */ /* 0x000fe400078e0a0f */
[C---:B------:R-:W-:Y:S04]  /*5c30*/  @!P0 IMAD.HI.U32 R2, R3.reuse, R36, RZ ;  /* 0x0000002403028227 */ /* 0x040fe800078e00ff */
[----:B------:R-:W-:Y:S01]  /*5c40*/  IMAD R6, R40, R6, R5 ;  /* 0x0000000628067224 */ /* 0x000fe200078e0205 */
[----:B------:R-:W-:Y:S04]  /*5c50*/  @!P0 SHF.R.U32.HI R2, RZ, R37, R2 ;  /* 0x00000025ff028219 */ /* 0x000fe80000011602 */
[----:B------:R-:W-:Y:S02]  /*5c60*/  @!P0 SEL R0, R3, R2, !P2 ;  /* 0x0000000203008207 */ /* 0x000fe40005000000 */
[----:B------:R-:W-:Y:S02]  /*5c70*/  IADD3 R2, PT, PT, -R5, RZ, RZ ;  /* 0x000000ff05027210 */ /* 0x000fe40007ffe1ff */
[----:B------:R-:W-:Y:S01]  /*5c80*/  @!P0 IADD3 R8, PT, PT, R15, -R0, RZ ;  /* 0x800000000f088210 */ /* 0x000fe20007ffe0ff */
[----:B------:R-:W-:Y:S02]  /*5c90*/  @!P0 IMAD R0, R7, R6, R0 ;  /* 0x0000000607008224 */ /* 0x000fe400078e0200 */
[----:B------:R-:W-:Y:S02]  /*5ca0*/  IMAD R43, R38, R2, R43 ;  /* 0x00000002262b7224 */ /* 0x000fe400078e022b */
[----:B------:R-:W-:Y:S02]  /*5cb0*/  @!P0 IMAD R5, R8, R40, R3 ;  /* 0x0000002808058224 */ /* 0x000fe400078e0203 */
[----:B------:R-:W-:Y:S04]  /*5cc0*/  @!P0 IMAD.MOV.U32 R3, RZ, RZ, R0 ;  /* 0x000000ffff038224 */ /* 0x000fe800078e0000 */
[----:B------:R-:W-:Y:S02]  /*5cd0*/  IMAD R45, R3, R42, R45 ;  /* 0x0000002a032d7224 */ /* 0x000fe400078e022d */
[----:B------:R-:W-:Y:S07]  /*5ce0*/  IMAD R43, R5, R38, R43 ;  /* 0x00000026052b7224 */ /* 0x000fee00078e022b */
.L_x_94:
[----:B------:R-:W-:Y:S01]  /*5cf0*/  @!P1 IMAD.HI.U32 R0, R45, R12, RZ ;  /* 0x0000000c2d009227 */ /* 0x000fe200078e00ff */
[----:B-1----:R-:W-:Y:S01]  /*5d00*/  @!P1 ISETP.NE.AND P0, PT, R10, 0x1, PT ;  /* 0x000000010a00980c */ /* 0x002fe20003f05270 */
[----:B------:R-:W-:Y:S01]  /*5d10*/  ULOP3.LUT UP0, URZ, UR46, 0x1b0, URZ, 0xc0, !UPT ;  /* 0x000001b02eff7892 */ /* 0x000fe2000f80c0ff */
[----:B------:R-:W-:Y:S01]  /*5d20*/  @!P1 ISETP.NE.AND P2, PT, R9, 0x1, PT ;  /* 0x000000010900980c */ /* 0x000fe20003f45270 */
[----:B------:R-:W-:Y:S01]  /*5d30*/  @!P1 IMAD.HI.U32 R3, R43, R11, RZ ;  /* 0x0000000b2b039227 */ /* 0x000fe200078e00ff */
[----:B------:R-:W-:Y:S02]  /*5d40*/  @!P1 SHF.R.U32.HI R0, RZ, R13, R0 ;  /* 0x0000000dff009219 */ /* 0x000fe40000011600 */
[----:B------:R-:W-:Y:S02]  /*5d50*/  @P4 SHF.R.U32.HI R107, RZ, 0x10, R21 ;  /* 0x00000010ff6b4819 */ /* 0x000fe40000011615 */
[----:B------:R-:W-:Y:S02]  /*5d60*/  @!P1 SHF.R.U32.HI R2, RZ, R14, R3 ;  /* 0x0000000eff029219 */ /* 0x000fe40000011603 */
[----:B------:R-:W-:Y:S02]  /*5d70*/  @!P1 SEL R3, R45, R0, !P2 ;  /* 0x000000002d039207 */ /* 0x000fe40005000000 */
[----:B------:R-:W-:Y:S05]  /*5d80*/  @!P1 SEL R2, R43, R2, !P0 ;  /* 0x000000022b029207 */ /* 0x000fea0004000000 */
[----:B------:R-:W-:Y:S02]  /*5d90*/  @!P1 IMAD.IADD R0, R2, 0x1, -R3 ;  /* 0x0000000102009824 */ /* 0x000fe400078e0a03 */
[----:B------:R-:W-:Y:S02]  /*5da0*/  @!P1 IMAD.IADD R2, R3, 0x1, -R2 ;  /* 0x0000000103029824 */ /* 0x000fe400078e0a02 */
[----:B------:R-:W-:Y:S02]  /*5db0*/  @!P1 IMAD R45, R0, R9, R45 ;  /* 0x00000009002d9224 */ /* 0x000fe400078e022d */
[----:B------:R-:W-:Y:S01]  /*5dc0*/  @!P1 IMAD R43, R2, R10, R43 ;  /* 0x0000000a022b9224 */ /* 0x000fe200078e022b */
[----:B------:R-:W-:Y:S06]  /*5dd0*/  BRA.U !UP0, `(.L_x_95) ;  /* 0x0000000108407547 */ /* 0x000fec000b800000 */
[----:B------:R-:W1:Y:S01]  /*5de0*/  LDCU.64 UR8, c[0x4][0x80] ;  /* 0x01001000ff0877ac */ /* 0x000e620008000a00 */
[----:B------:R-:W-:Y:S01]  /*5df0*/  MOV R3, 0x0 ;  /* 0x0000000000037802 */ /* 0x000fe20000000f00 */
[----:B------:R-:W-:Y:S02]  /*5e00*/  HFMA2 R12, -RZ, RZ, 0, 5.9604644775390625e-08 ;  /* 0x00000001ff0c7431 */ /* 0x000fe400000001ff */
[----:B------:R-:W-:Y:S02]  /*5e10*/  IMAD.MOV.U32 R8, RZ, RZ, 0x70 ;  /* 0x00000070ff087424 */ /* 0x000fe400078e00ff */
[----:B------:R-:W-:Y:S01]  /*5e20*/  IMAD.MOV.U32 R13, RZ, RZ, RZ ;  /* 0x000000ffff0d7224 */ /* 0x000fe200078e00ff */
[----:B------:R-:W2:Y:S01]  /*5e30*/  LDCU.64 UR6, c[0x4][0x88] ;  /* 0x01001100ff0677ac */ /* 0x000ea20008000a00 */
[----:B------:R-:W3:Y:S01]  /*5e40*/  LDC.64 R2, c[0x4][R3] ;  /* 0x0100000003027b82 */ /* 0x000ee20000000a00 */
[----:B------:R-:W4:Y:S01]  /*5e50*/  LDCU.64 UR4, c[0x4][0x8] ;  /* 0x01000100ff0477ac */ /* 0x000f220008000a00 */
[----:B-1----:R-:W-:Y:S01]  /*5e60*/  MOV R5, UR9 ;  /* 0x0000000900057c02 */ /* 0x002fe20008000f00 */
[----:B------:R-:W-:Y:S01]  /*5e70*/  IMAD.U32 R4, RZ, RZ, UR8 ;  /* 0x00000008ff047e24 */ /* 0x000fe2000f8e00ff */
[----:B--2---:R-:W-:Y:S01]  /*5e80*/  MOV R7, UR7 ;  /* 0x0000000700077c02 */ /* 0x004fe20008000f00 */
[----:B------:R-:W-:Y:S01]  /*5e90*/  IMAD.U32 R6, RZ, RZ, UR6 ;  /* 0x00000006ff067e24 */ /* 0x000fe2000f8e00ff */
[----:B----4-:R-:W-:Y:S01]  /*5ea0*/  MOV R11, UR5 ;  /* 0x00000005000b7c02 */ /* 0x010fe20008000f00 */
[----:B------:R-:W-:Y:S02]  /*5eb0*/  IMAD.U32 R10, RZ, RZ, UR4 ;  /* 0x00000004ff0a7e24 */ /* 0x000fe4000f8e00ff */
[----:B------:R-:W-:Y:S07]  /*5ec0*/  LEPC R20, `(.L_x_95) ;  /* 0x000000001014794e */ /* 0x000fee0000000000 */
[----:B---3-5:R-:W-:Y:S05]  /*5ed0*/  CALL.ABS.NOINC R2 ;  /* 0x0000000002007343 */ /* 0x028fea0003c00000 */
.L_x_95:
[----:B------:R-:W-:Y:S01]  /*5ee0*/  LOP3.LUT P0, RZ, R108, 0x1b0, RZ, 0xc0, !PT ;  /* 0x000001b06cff7812 */ /* 0x000fe2000780c0ff */
[----:B------:R-:W-:Y:S11]  /*5ef0*/  BSSY.RECONVERGENT B6, `(.L_x_96) ;  /* 0x0000013000067945 */ /* 0x000ff60003800200 */
[----:B------:R-:W-:Y:S01]  /*5f00*/  @!UPT UIADD3 URZ, UPT, UPT, URZ, URZ, URZ ;  /* 0x000000fffffff290 */ /* 0x000fe2000fffe0ff */
[----:B------:R-:W-:Y:S05]  /*5f10*/  @!P0 BRA `(.L_x_97) ;  /* 0x0000000000408947 */ /* 0x000fea0003800000 */
        /* <DEDUP_REMOVED lines=16> */
.L_x_97:
[----:B------:R-:W-:Y:S05]  /*6020*/  BSYNC.RECONVERGENT B6 ;  /* 0x0000000000067941 */ /* 0x000fea0003800200 */
.L_x_96:
[----:B------:R-:W-:Y:S01]  /*6030*/  ISETP.NE.AND P6, PT, R106, RZ, PT ;  /* 0x000000ff6a00720c */ /* 0x000fe20003fc5270 */
[----:B------:R-:W-:Y:S01]  /*6040*/  UISETP.NE.U32.AND UP0, UPT, UR40, URZ, UPT ;  /* 0x000000ff2800728c */ /* 0x000fe2000bf05070 */
[----:B------:R-:W-:Y:S02]  /*6050*/  ISETP.NE.U32.AND P2, PT, RZ, UR42, PT ;  /* 0x0000002aff007c0c */ /* 0x000fe4000bf45070 */
[----:B------:R-:W-:Y:S01]  /*6060*/  PLOP3.LUT P0, PT, PT, PT, PT, 0x8, 0x80 ;  /* 0x000000000080781c */ /* 0x000fe20003f0e170 */
[----:B------:R-:W-:Y:S01]  /*6070*/  UISETP.NE.AND.EX UP0, UPT, UR41, URZ, UPT, UP0 ;  /* 0x000000ff2900728c */ /* 0x000fe2000bf05300 */
[----:B------:R-:W-:Y:S07]  /*6080*/  ISETP.NE.AND.EX P2, PT, RZ, UR43, PT, P2 ;  /* 0x0000002bff007c0c */ /* 0x000fee000bf45320 */
[----:B------:R-:W1:Y:S01]  /*6090*/  @P6 LDC.64 R2, c[0x0][0x888] ;  /* 0x00022200ff026b82 */ /* 0x000e620000000a00 */
[----:B------:R-:W-:Y:S02]  /*60a0*/  @P6 PLOP3.LUT P0, PT, P2, PT, PT, 0x80, 0x8 ;  /* 0x000000000008681c */ /* 0x000fe4000170f070 */
[----:B-1----:R-:W-:Y:S04]  /*60b0*/  @P6 ISETP.NE.U32.AND P1, PT, R2, RZ, PT ;  /* 0x000000ff0200620c */ /* 0x002fe80003f25070 */
[----:B------:R-:W-:Y:S01]  /*60c0*/  @P6 ISETP.NE.AND.EX P1, PT, R3, RZ, PT, P1 ;  /* 0x000000ff0300620c */ /* 0x000fe20003f25310 */
[----:B------:R-:W-:Y:S01]  /*60d0*/  @!UPT UIADD3 URZ, UPT, UPT, URZ, URZ, URZ ;  /* 0x000000fffffff290 */ /* 0x000fe2000fffe0ff */
[----:B------:R-:W-:Y:S11]  /*60e0*/  @!P2 BRA `(.L_x_98) ;  /* 0x00000000002ca947 */ /* 0x000ff60003800000 */
[----:B------:R-:W-:Y:S01]  /*60f0*/  ISETP.NE.U32.AND P3, PT, RZ, UR36, PT ;  /* 0x00000024ff007c0c */ /* 0x000fe2000bf65070 */
[----:B------:R-:W-:Y:S03]  /*6100*/  IMAD.MOV.U32 R94, RZ, RZ, 0x1 ;  /* 0x00000001ff5e7424 */ /* 0x000fe600078e00ff */
[----:B------:R-:W-:Y:S11]  /*6110*/  ISETP.NE.AND.EX P3, PT, RZ, UR37, PT, P3 ;  /* 0x00000025ff007c0c */ /* 0x000ff6000bf65330 */
[----:B------:R-:W-:Y:S02]  /*6120*/  @!UPT UIADD3 URZ, UPT, UPT, URZ, URZ, URZ ;  /* 0x000000fffffff290 */ /* 0x000fe4000fffe0ff */
[----:B------:R-:W1:Y:S01]  /*6130*/  @P3 LDC.64 R2, c[0x0][0x888] ;  /* 0x00022200ff023b82 */ /* 0x000e620000000a00 */
[----:B------:R-:W-:Y:S04]  /*6140*/  @P3 IMAD R0, R19, UR42, RZ ;  /* 0x0000002a13003c24 */ /* 0x000fe8000f8e02ff */
[----:B-1----:R-:W-:Y:S04]  /*6150*/  @P3 IMAD.WIDE R2, R0, 0x4, R2 ;  /* 0x0000000400023825 */ /* 0x002fe800078e0202 */
[----:B------:R-:W-:Y:S01]  /*6160*/  HFMA2 R0, -RZ, RZ, 0, 5.9604644775390625e-08 ;  /* 0x00000001ff007431 */ /* 0x000fe200000001ff */
[----:B-----5:R1:W5:Y:S04]  /*6170*/  @P3 LDG.E R49, desc[UR44][R2.64] ;  /* 0x0000002c02313981 */ /* 0x020368000c1e1900 */
[----:B------:R-:W-:Y:S01]  /*6180*/  @!P3 PRMT R94, R0, 0x7610, R94 ;  /* 0x00007610005eb816 */ /* 0x000fe2000000005e */
[----:B-1----:R-:W2:Y:S06]  /*6190*/  @!P3 LDC R49, c[0x0][0x880] ;  /* 0x00022000ff31bb82 */ /* 0x002eac0000000800 */
.L_x_98:
[----:B------:R-:W-:Y:S05]  /*61a0*/  BRA.U !UP0, `(.L_x_99) ;  /* 0x0000000108207547 */ /* 0x000fea000b800000 */
[----:B------:R-:W-:Y:S04]  /*61b0*/  ISETP.NE.U32.AND P3, PT, RZ, UR38, PT ;  /* 0x00000026ff007c0c */ /* 0x000fe8000bf65070 */
[----:B------:R-:W-:Y:S11]  /*61c0*/  ISETP.NE.AND.EX P3, PT, RZ, UR39, PT, P3 ;  /* 0x00000027ff007c0c */ /* 0x000ff6000bf65330 */
[----:B------:R-:W-:Y:S02]  /*61d0*/  @!UPT UIADD3 URZ, UPT, UPT, URZ, URZ, URZ ;  /* 0x000000fffffff290 */ /* 0x000fe4000fffe0ff */
[----:B------:R-:W1:Y:S01]  /*61e0*/  @P3 LDC.64 R2, c[0x0][0x8a8] ;  /* 0x00022a00ff023b82 */ /* 0x000e620000000a00 */
[----:B------:R-:W-:Y:S04]  /*61f0*/  @P3 IMAD R5, R19, UR40, RZ ;  /* 0x0000002813053c24 */ /* 0x000fe8000f8e02ff */
[----:B-1----:R-:W-:Y:S05]  /*6200*/  @P3 IMAD.WIDE R2, R5, 0x4, R2 ;  /* 0x0000000405023825 */ /* 0x002fea00078e0202 */
[----:B-----5:R1:W5:Y:S02]  /*6210*/  @P3 LDG.E R47, desc[UR44][R2.64] ;  /* 0x0000002c022f3981 */ /* 0x020364000c1e1900 */
[----:B-1----:R-:W3:Y:S02]  /*6220*/  @!P3 LDC R47, c[0x0][0x8a0] ;  /* 0x00022800ff2fbb82 */ /* 0x002ee40000000800 */
.L_x_99:
[----:B--2--5:R-:W-:Y:S01]  /*6230*/  @P6 FSETP.NEU.AND P3, PT, R49, RZ, PT ;  /* 0x000000ff3100620b */ /* 0x024fe20003f6d000 */
[----:B------:R-:W-:Y:S01]  /*6240*/  BSSY B1, `(.L_x_100) ;  /* 0x0000036000017945 */ /* 0x000fe20003800000 */
[----:B------:R-:W-:Y:S01]  /*6250*/  @P6 SEL R5, RZ, 0xffffffff, P1 ;  /* 0xffffffffff056807 */ /* 0x000fe20000800000 */
[----:B------:R-:W-:Y:S01]  /*6260*/  IMAD.IADD R32, R46, 0x1, R17 ;  /* 0x000000012e207824 */ /* 0x000fe200078e0211 */
[----:B------:R-:W-:Y:S02]  /*6270*/  @P6 SEL R0, RZ, 0xffffffff, P3 ;  /* 0xffffffffff006807 */ /* 0x000fe40001800000 */
[----:B------:R-:W-:Y:S02]  /*6280*/  CS2R R54, SRZ ;  /* 0x0000000000367805 */ /* 0x000fe4000001ff00 */
[----:B------:R-:W-:Y:S02]  /*6290*/  @P6 LOP3.LUT P1, RZ, R94, 0xff, RZ, 0xc0, !PT ;  /* 0x000000ff5eff6812 */ /* 0x000fe4000782c0ff */
[----:B------:R-:W-:Y:S02]  /*62a0*/  CS2R R52, SRZ ;  /* 0x0000000000347805 */ /* 0x000fe4000001ff00 */
[----:B------:R-:W-:Y:S02]  /*62b0*/  LEA R88, R44, UR47, 0x3 ;  /* 0x0000002f2c587c11 */ /* 0x000fe4000f8e18ff */
[----:B------:R-:W-:Y:S02]  /*62c0*/  CS2R R58, SRZ ;  /* 0x00000000003a7805 */ /* 0x000fe4000001ff00 */
[----:B------:R-:W-:Y:S02]  /*62d0*/  @P0 SEL R0, R5, R0, !P1 ;  /* 0x0000000005000207 */ /* 0x000fe40004800000 */
[----:B------:R-:W-:Y:S02]  /*62e0*/  CS2R R56, SRZ ;  /* 0x0000000000387805 */ /* 0x000fe4000001ff00 */
[----:B------:R-:W-:Y:S02]  /*62f0*/  SHF.L.U32 R3, R102, 0x1f, RZ ;  /* 0x0000001f66037819 */ /* 0x000fe400000006ff */
[----:B------:R-:W-:Y:S02]  /*6300*/  @P6 LOP3.LUT R0, R0, 0x1, RZ, 0xc0, !PT ;  /* 0x0000000100006812 */ /* 0x000fe400078ec0ff */
[----:B------:R-:W-:Y:S02]  /*6310*/  PLOP3.LUT P4, PT, PT, PT, PT, 0x8, 0x80 ;  /* 0x000000000080781c */ /* 0x000fe40003f8e170 */
[----:B------:R-:W-:Y:S11]  /*6320*/  ISETP.NE.U32.OR P1, PT, R0, 0x1, !P6 ;  /* 0x000000010000780c */ /* 0x000ff60007725470 */
[----:B------:R-:W-:Y:S02]  /*6330*/  @!UPT UIADD3 URZ, UPT, UPT, URZ, URZ, URZ ;  /* 0x000000fffffff290 */ /* 0x000fe4000fffe0ff */
[----:B------:R-:W-:Y:S04]  /*6340*/  @P1 SHF.L.U32 R2, R100, 0x1f, RZ ;  /* 0x0000001f64021819 */ /* 0x000fe800000006ff */
[----:B------:R-:W1:Y:S01]  /*6350*/  @P1 SYNCS.PHASECHK.TRANS64.TRYWAIT P0, [UR47+0x1b0], R2 ;  /* 0x0001b002ff0015a7 */ /* 0x000e62000800112f */
[----:B------:R2:W4:Y:S01]  /*6360*/  SYNCS.PHASECHK.TRANS64.TRYWAIT P3, [R88+URZ+0x1e0], R3 ;  /* 0x0001e003580075a7 */ /* 0x00052200080611ff */
[----:B-1----:R-:W-:Y:S01]  /*6370*/  @P1 PLOP3.LUT P4, PT, P0, PT, PT, 0x8, 0x80 ;  /* 0x000000000080181c */ /* 0x002fe2000078e170 */
[----:B------:R-:W-:Y:S01]  /*6380*/  @!UPT UIADD3 URZ, UPT, UPT, URZ, URZ, URZ ;  /* 0x000000fffffff290 */ /* 0x000fe2000fffe0ff */
[----:B--2-4-:R-:W-:Y:S11]  /*6390*/  @!P1 BRA `(.L_x_101) ;  /* 0x0000000000809947 */ /* 0x014ff60003800000 */
[----:B------:R-:W-:Y:S01]  /*63a0*/  ISETP.NE.U32.AND P0, PT, RZ, UR36, PT ;  /* 0x00000024ff007c0c */ /* 0x000fe2000bf05070 */
[----:B------:R-:W-:Y:S01]  /*63b0*/  BSSY B0, `(.L_x_102) ;  /* 0x0000012000007945 */ /* 0x000fe20003800000 */
[----:B------:R-:W-:Y:S02]  /*63c0*/  FSETP.NEU.AND P1, PT, R49, RZ, PT ;  /* 0x000000ff3100720b */ /* 0x000fe40003f2d000 */
[----:B------:R-:W-:Y:S02]  /*63d0*/  CS2R R58, SRZ ;  /* 0x00000000003a7805 */ /* 0x000fe4000001ff00 */
[----:B------:R-:W-:Y:S02]  /*63e0*/  ISETP.NE.AND.EX P0, PT, RZ, UR37, PT, P0 ;  /* 0x00000025ff007c0c */ /* 0x000fe4000bf05300 */
[----:B------:R-:W-:Y:S02]  /*63f0*/  CS2R R56, SRZ ;  /* 0x0000000000387805 */ /* 0x000fe4000001ff00 */
[----:B------:R-:W-:Y:S02]  /*6400*/  SEL R0, RZ, 0xffffffff, P1 ;  /* 0xffffffffff007807 */ /* 0x000fe40000800000 */
[----:B------:R-:W-:Y:S02]  /*6410*/  CS2R R54, SRZ ;  /* 0x0000000000367805 */ /* 0x000fe4000001ff00 */
[----:B------:R-:W-:Y:S02]  /*6420*/  LOP3.LUT P1, RZ, R94, 0xff, RZ, 0xc0, !PT ;  /* 0x000000ff5eff7812 */ /* 0x000fe4000782c0ff */
[----:B------:R-:W-:Y:S02]  /*6430*/  CS2R R52, SRZ ;  /* 0x0000000000347805 */ /* 0x000fe4000001ff00 */
[----:B------:R-:W-:Y:S04]  /*6440*/  SEL R5, RZ, 0xffffffff, P0 ;  /* 0xffffffffff057807 */ /* 0x000fe80000000000 */
[----:B------:R-:W-:Y:S04]  /*6450*/  @P2 SEL R0, R5, R0, !P1 ;  /* 0x0000000005002207 */ /* 0x000fe80004800000 */
[----:B------:R-:W-:Y:S04]  /*6460*/  LOP3.LUT R0, R0, 0x1, RZ, 0xc0, !PT ;  /* 0x0000000100007812 */ /* 0x000fe800078ec0ff */
[----:B------:R-:W-:Y:S01]  /*6470*/  ISETP.NE.U32.AND P0, PT, R0, 0x1, PT ;  /* 0x000000010000780c */ /* 0x000fe20003f05070 */
[----:B------:R-:W-:Y:S01]  /*6480*/  @!UPT UIADD3 URZ, UPT, UPT, URZ, URZ, URZ ;  /* 0x000000fffffff290 */ /* 0x000fe2000fffe0ff */
[----:B------:R-:W-:Y:S11]  /*6490*/  @!P4 BRA `(.L_x_103) ;  /* 0x00000000000cc947 */ /* 0x000ff60003800000 */
[----:B------:R-:W-:Y:S04]  /*64a0*/  SHF.L.U32 R5, R100, 0x1f, RZ ;  /* 0x0000001f64057819 */ /* 0x000fe800000006ff */
[----:B------:R-:W1:Y:S02]  /*64b0*/  SYNCS.PHASECHK.TRANS64.TRYWAIT P1, [UR47+0x1b0], R5 ;  /* 0x0001b005ff0075a7 */ /* 0x000e64000802112f */
[----:B-1----:R-:W-:Y:S05]  /*64c0*/  @!P1 BRA `(.L_x_104) ;  /* 0x0000001c00649947 */ /* 0x002fea0003800000 */
.L_x_103:
[----:B------:R-:W-:Y:S05]  /*64d0*/  BSYNC B0 ;  /* 0x0000000000007941 */ /* 0x000fea0003800000 */
.L_x_102:
[----:B------:R2:W4:Y:S01]  /*64e0*/  @P0 LDS.128 R56, [R104+UR47+0x400] ;  /* 0x0004002f68380984 */ /* 0x0005220008000c00 */
[----:B------:R-:W-:Y:S01]  /*64f0*/  UIADD3 UR4, UPT, UPT, UR47, 0x1b8, URZ ;  /* 0x000001b82f047890 */ /* 0x000fe2000fffe0ff */
[----:B------:R-:W-:Y:S02]  /*6500*/  LOP3.LUT R100, R100, 0x1, RZ, 0x3c, !PT ;  /* 0x0000000164647812 */ /* 0x000fe400078e3cff */
[----:B------:R2:W1:Y:S01]  /*6510*/  @P0 LDS.128 R52, [R103+0x10] ;  /* 0x0000100067340984 */ /* 0x0004620000000c00 */
[----:B------:R-:W-:Y:S01]  /*6520*/  UPRMT UR4, UR48, 0x654, UR4 ;  /* 0x0000065430047896 */ /* 0x000fe20008000004 */
[----:B------:R-:W-:Y:S01]  /*6530*/  @!PT LDS RZ, [RZ] ;  /* 0x00000000fffff984 */ /* 0x000fe20000000800 */
[----:B------:R-:W-:Y:S01]  /*6540*/  @!PT LDS RZ, [RZ] ;  /* 0x00000000fffff984 */ /* 0x000fe20000000800 */
[----:B------:R-:W-:Y:S01]  /*6550*/  @!PT LDS RZ, [RZ] ;  /* 0x00000000fffff984 */ /* 0x000fe20000000800 */
[----:B------:R-:W-:Y:S01]  /*6560*/  @!PT LDS RZ, [RZ] ;  /* 0x00000000fffff984 */ /* 0x000fe20000000800 */
[----:B------:R5:W-:Y:S06]  /*6570*/  MEMBAR.ALL.CTA ;  /* 0x0000000000007992 */ /* 0x000bec0000008000 */
[----:B-----5:R-:W5:Y:S02]  /*6580*/  FENCE.VIEW.ASYNC.S ;  /* 0x00000000000073c6 */ /* 0x020f640000000000 */
[----:B-----5:R-:W-:Y:S03]  /*6590*/  SYNCS.ARRIVE.TRANS64.RED.A1T0 RZ, [UR4], RZ ;  /* 0x000000ffffff79a7 */ /* 0x020fe60008100404 */
.L_x_101:
[----:B------:R-:W-:Y:S05]  /*65a0*/  BSYNC B1 ;  /* 0x0000000000017941 */ /* 0x000fea0003800000 */
.L_x_100:
[----:B-1----:R-:W-:Y:S04]  /*65b0*/  SHF.R.U32.HI R0, RZ, 0x15, R32 ;  /* 0x00000015ff007819 */ /* 0x002fe80000011620 */
[----:B------:R-:W-:Y:S01]  /*65c0*/  LOP3.LUT P0, RZ, R0, 0x3, R105, 0x48, !PT ;  /* 0x0000000300ff7812 */ /* 0x000fe20007804869 */
[----:B------:R-:W-:Y:S01]  /*65d0*/  @!UPT UIADD3 URZ, UPT, UPT, URZ, URZ, URZ ;  /* 0x000000fffffff290 */ /* 0x000fe2000fffe0ff */
[----:B------:R-:W-:Y:S11]  /*65e0*/  @P3 BRA `(.L_x_105) ;  /* 0x0000000000083947 */ /* 0x000ff60003800000 */
[----:B------:R-:W1:Y:S02]  /*65f0*/  SYNCS.PHASECHK.TRANS64.TRYWAIT P1, [R88+URZ+0x1e0], R3 ;  /* 0x0001e003580075a7 */ /* 0x000e6400080211ff */
[----:B-1----:R-:W-:Y:S05]  /*6600*/  @!P1 BRA `(.L_x_106) ;  /* 0x0000001c002c9947 */ /* 0x002fea0003800000 */
.L_x_105:
[----:B------:R-:W-:Y:S05]  /*6610*/  @!P0 BRA `(.L_x_107) ;  /* 0x0000000000408947 */ /* 0x000fea0003800000 */
[----:B------:R-:W1:Y:S01]  /*6620*/  LDCU.64 UR8, c[0x4][0x70] ;  /* 0x01000e00ff0877ac */ /* 0x000e620008000a00 */
[----:B------:R-:W-:Y:S01]  /*6630*/  MOV R3, 0x0 ;  /* 0x0000000000037802 */ /* 0x000fe20000000f00 */
[----:B------:R-:W-:Y:S02]  /*6640*/  HFMA2 R12, -RZ, RZ, 0, 5.9604644775390625e-08 ;  /* 0x00000001ff0c7431 */ /* 0x000fe400000001ff */
[----:B------:R-:W-:Y:S02]  /*6650*/  IMAD.MOV.U32 R8, RZ, RZ, 0x192 ;  /* 0x00000192ff087424 */ /* 0x000fe400078e00ff */
[----:B------:R-:W-:Y:S01]  /*6660*/  IMAD.MOV.U32 R13, RZ, RZ, RZ ;  /* 0x000000ffff0d7224 */ /* 0x000fe200078e00ff */
[----:B------:R-:W5:Y:S01]  /*6670*/  LDCU.64 UR6, c[0x4][0x78] ;  /* 0x01000f00ff0677ac */ /* 0x000f620008000a00 */
[----:B------:R-:W2:Y:S01]  /*6680*/  LDC.64 R2, c[0x4][R3] ;  /* 0x0100000003027b82 */ /* 0x000ea20000000a00 */
[----:B------:R-:W3:Y:S01]  /*6690*/  LDCU.64 UR4, c[0x4][0x10] ;  /* 0x01000200ff0477ac */ /* 0x000ee20008000a00 */
[----:B-1----:R-:W-:Y:S01]  /*66a0*/  MOV R5, UR9 ;  /* 0x0000000900057c02 */ /* 0x002fe20008000f00 */
[----:B------:R-:W-:Y:S01]  /*66b0*/  IMAD.U32 R4, RZ, RZ, UR8 ;  /* 0x00000008ff047e24 */ /* 0x000fe2000f8e00ff */
[----:B-----5:R-:W-:Y:S01]  /*66c0*/  MOV R7, UR7 ;  /* 0x0000000700077c02 */ /* 0x020fe20008000f00 */
[----:B------:R-:W-:Y:S01]  /*66d0*/  IMAD.U32 R6, RZ, RZ, UR6 ;  /* 0x00000006ff067e24 */ /* 0x000fe2000f8e00ff */
[----:B---3--:R-:W-:Y:S01]  /*66e0*/  MOV R11, UR5 ;  /* 0x00000005000b7c02 */ /* 0x008fe20008000f00 */
[----:B------:R-:W-:Y:S02]  /*66f0*/  IMAD.U32 R10, RZ, RZ, UR4 ;  /* 0x00000004ff0a7e24 */ /* 0x000fe4000f8e00ff */
[----:B------:R-:W-:Y:S07]  /*6700*/  LEPC R20, `(.L_x_107) ;  /* 0x000000001014794e */ /* 0x000fee0000000000 */
[----:B--2-4-:R-:W-:Y:S05]  /*6710*/  CALL.ABS.NOINC R2 ;  /* 0x0000000002007343 */ /* 0x014fea0003c00000 */
.L_x_107:
[----:B------:R-:W-:Y:S01]  /*6720*/  LOP3.LUT P0, RZ, R99, 0x60, RZ, 0xc0, !PT ;  /* 0x0000006063ff7812 */ /* 0x000fe2000780c0ff */
[----:B------:R-:W-:Y:S05]  /*6730*/  WARPSYNC.ALL ;  /* 0x0000000000007948 */ /* 0x000fea0003800000 */
[----:B------:R-:W-:Y:S01]  /*6740*/  R2UR UR4, R32 ;  /* 0x00000000200472ca */ /* 0x000fe200000e0000 */
[----:B------:R-:W-:Y:S01]  /*6750*/  BSSY.RECONVERGENT B0, `(.L_x_108) ;  /* 0x00000b4000007945 */ /* 0x000fe20003800200 */
[-C--:B----4-:R-:W-:Y:S02]  /*6760*/  F2FP.F16.E4M3.UNPACK_B R50, R56.reuse ;  /* 0x00000038ff32723e */ /* 0x090fe400020006ff */
[----:B------:R-:W-:Y:S02]  /*6770*/  F2FP.F16.E4M3.UNPACK_B R63, R56.H1 ;  /* 0x00000038ff3f723e */ /* 0x000fe400030006ff */
[-C--:B------:R-:W-:Y:S01]  /*6780*/  F2FP.F16.E4M3.UNPACK_B R56, R57.reuse ;  /* 0x00000039ff38723e */ /* 0x080fe200020006ff */
[--C-:B------:R-:W-:Y:S01]  /*6790*/  HADD2.F32 R48, -RZ, R50.reuse.H0_H0 ;  /* 0x20000032ff307230 */ /* 0x100fe20000004100 */
[----:B------:R-:W-:Y:S01]  /*67a0*/  F2FP.F16.E4M3.UNPACK_B R57, R57.H1 ;  /* 0x00000039ff39723e */ /* 0x000fe200030006ff */
[----:B------:R-:W-:Y:S01]  /*67b0*/  HADD2.F32 R50, -RZ, R50.H1_H1 ;  /* 0x30000032ff327230 */ /* 0x000fe20000004100 */
[-C--:B------:R-:W-:Y:S01]  /*67c0*/  F2FP.F16.E4M3.UNPACK_B R66, R52.reuse ;  /* 0x00000034ff42723e */ /* 0x080fe200020006ff */
[--C-:B------:R-:W-:Y:S01]  /*67d0*/  HADD2.F32 R51, -RZ, R63.reuse.H0_H0 ;  /* 0x2000003fff337230 */ /* 0x100fe20000004100 */
[----:B------:R-:W-:Y:S01]  /*67e0*/  F2FP.F16.E4M3.UNPACK_B R68, R52.H1 ;  /* 0x00000034ff44723e */ /* 0x000fe200030006ff */
[----:B------:R-:W-:Y:S01]  /*67f0*/  LDTM.16dp32bit_t0_t15.x32 R4, tmem[UR4] ;  /* 0x00000004000479ee */ /* 0x000fe20008a80000 */
[----:B------:R-:W3:Y:S01]  /*6800*/  LDTM.16dp32bit_t16_t31.x32 R4, tmem[UR4+0x20] ;  /* 0x00002004000479ee */ /* 0x000ee20008aa0000 */
[----:B------:R-:W-:Y:S01]  /*6810*/  NOP ;  /* 0x0000000000007918 */ /* 0x000fe20000000000 */
[----:B------:R-:W-:Y:S01]  /*6820*/  R2UR UR5, R88 ;  /* 0x00000000580572ca */ /* 0x000fe200000e0000 */
[--C-:B------:R-:W-:Y:S01]  /*6830*/  HADD2.F32 R65, -RZ, R66.reuse.H0_H0 ;  /* 0x20000042ff417230 */ /* 0x100fe20000004100 */
[----:B------:R-:W-:Y:S01]  /*6840*/  F2FP.F16.E4M3.UNPACK_B R61, R58 ;  /* 0x0000003aff3d723e */ /* 0x000fe200020006ff */
[----:B------:R-:W-:Y:S01]  /*6850*/  HADD2.F32 R67, -RZ, R66.H1_H1 ;  /* 0x30000042ff437230 */ /* 0x000fe20000004100 */
[-C--:B------:R-:W-:Y:S01]  /*6860*/  F2FP.F16.E4M3.UNPACK_B R70, R53.reuse ;  /* 0x00000035ff46723e */ /* 0x080fe200020006ff */
[----:B------:R-:W-:Y:S01]  /*6870*/  HADD2.F32 R52, -RZ, R63.H1_H1 ;  /* 0x3000003fff347230 */ /* 0x000fe20000004100 */
[----:B------:R-:W-:Y:S01]  /*6880*/  F2FP.F16.E4M3.UNPACK_B R72, R53.H1 ;  /* 0x00000035ff48723e */ /* 0x000fe200030006ff */
[----:B------:R-:W-:Y:S01]  /*6890*/  HADD2.F32 R53, -RZ, R56.H0_H0 ;  /* 0x20000038ff357230 */ /* 0x000fe20000004100 */
[-C--:B------:R-:W-:Y:S01]  /*68a0*/  F2FP.F16.E4M3.UNPACK_B R74, R54.reuse ;  /* 0x00000036ff4a723e */ /* 0x080fe200020006ff */
[----:B------:R-:W-:Y:S01]  /*68b0*/  HADD2.F32 R69, -RZ, R70.H0_H0 ;  /* 0x20000046ff457230 */ /* 0x000fe20000004100 */
[----:B------:R-:W-:Y:S01]  /*68c0*/  F2FP.F16.E4M3.UNPACK_B R76, R54.H1 ;  /* 0x00000036ff4c723e */ /* 0x000fe200030006ff */
[----:B------:R-:W-:Y:S01]  /*68d0*/  HADD2.F32 R54, -RZ, R56.H1_H1 ;  /* 0x30000038ff367230 */ /* 0x000fe20000004100 */
[----:B------:R-:W-:Y:S01]  /*68e0*/  F2FP.F16.E4M3.UNPACK_B R60, R58.H1 ;  /* 0x0000003aff3c723e */ /* 0x000fe200030006ff */
[----:B------:R-:W-:Y:S01]  /*68f0*/  UIADD3 UR5, UPT, UPT, UR5, 0x1f0, URZ ;  /* 0x000001f005057890 */ /* 0x000fe2000fffe0ff */
[----:B------:R-:W-:Y:S01]  /*6900*/  HADD2.F32 R58, -RZ, R61.H1_H1 ;  /* 0x3000003dff3a7230 */ /* 0x000fe20000004100 */
[----:B------:R-:W-:Y:S01]  /*6910*/  F2FP.F16.E4M3.UNPACK_B R77, R55 ;  /* 0x00000037ff4d723e */ /* 0x000fe200020006ff */
[----:B------:R-:W-:Y:S01]  /*6920*/  HADD2.F32 R70, -RZ, R70.H1_H1 ;  /* 0x30000046ff467230 */ /* 0x000fe20000004100 */
[----:B------:R-:W-:Y:S01]  /*6930*/  UPRMT UR5, UR48, 0x654, UR5 ;  /* 0x0000065430057896 */ /* 0x000fe20008000005 */
[--C-:B------:R-:W-:Y:S01]  /*6940*/  HADD2.F32 R73, -RZ, R74.reuse.H0_H0 ;  /* 0x2000004aff497230 */ /* 0x100fe20000004100 */
[----:B------:R-:W-:Y:S01]  /*6950*/  F2FP.F16.E4M3.UNPACK_B R62, R59 ;  /* 0x0000003bff3e723e */ /* 0x000fe200020006ff */
[----:B------:R-:W-:Y:S01]  /*6960*/  HADD2.F32 R74, -RZ, R74.H1_H1 ;  /* 0x3000004aff4a7230 */ /* 0x000fe20000004100 */
[----:B------:R-:W-:Y:S01]  /*6970*/  F2FP.F16.E4M3.UNPACK_B R78, R55.H1 ;  /* 0x00000037ff4e723e */ /* 0x000fe200030006ff */
[C---:B---3--:R-:W-:Y:S01]  /*6980*/  FMUL R4, R47.reuse, R4 ;  /* 0x000000042f047220 */ /* 0x048fe20000400000 */
[C---:B------:R-:W-:Y:S01]  /*6990*/  FMUL R5, R47.reuse, R5 ;  /* 0x000000052f057220 */ /* 0x040fe20000400000 */
[C---:B------:R-:W-:Y:S01]  /*69a0*/  FMUL R8, R47.reuse, R8 ;  /* 0x000000082f087220 */ /* 0x040fe20000400000 */
[----:B------:R-:W-:Y:S01]  /*69b0*/  FMUL R9, R47, R9 ;  /* 0x000000092f097220 */ /* 0x000fe20000400000 */
[----:B------:R-:W-:Y:S01]  /*69c0*/  SYNCS.ARRIVE.TRANS64.RED.A1T0 RZ, [UR5], RZ ;  /* 0x000000ffffff79a7 */ /* 0x000fe20008100405 */
[C---:B------:R-:W-:Y:S01]  /*69d0*/  FFMA R4, R49.reuse, R48, R4 ;  /* 0x0000003031047223 */ /* 0x040fe20000000004 */
[----:B------:R-:W-:Y:S01]  /*69e0*/  FFMA R5, R49, R50, R5 ;  /* 0x0000003231057223 */ /* 0x000fe20000000005 */
[C---:B------:R-:W-:Y:S01]  /*69f0*/  FMUL R12, R47.reuse, R12 ;  /* 0x0000000c2f0c7220 */ /* 0x040fe20000400000 */
        /* <DEDUP_REMOVED lines=9> */
[----:B------:R-:W-:Y:S02]  /*6a90*/  HADD2.F32 R48, -RZ, R77.H1_H1 ;  /* 0x3000004dff307230 */ /* 0x000fe40000004100 */
[C---:B------:R-:W-:Y:S01]  /*6aa0*/  FMUL R28, R47.reuse, R32 ;  /* 0x000000202f1c7220 */ /* 0x040fe20000400000 */
[C---:B------:R-:W-:Y:S01]  /*6ab0*/  FMUL R29, R47.reuse, R33 ;  /* 0x000000212f1d7220 */ /* 0x040fe20000400000 */
[C---:B------:R-:W-:Y:S01]  /*6ac0*/  FMUL R6, R47.reuse, R6 ;  /* 0x000000062f067220 */ /* 0x040fe20000400000 */
[C---:B------:R-:W-:Y:S01]  /*6ad0*/  FMUL R7, R47.reuse, R7 ;  /* 0x000000072f077220 */ /* 0x040fe20000400000 */
[--C-:B------:R-:W-:Y:S02]  /*6ae0*/  HADD2.F32 R55, -RZ, R57.reuse.H0_H0 ;  /* 0x20000039ff377230 */ /* 0x100fe40000004100 */
[----:B------:R-:W-:Y:S01]  /*6af0*/  FMUL R10, R47, R10 ;  /* 0x0000000a2f0a7220 */ /* 0x000fe20000400000 */
[C---:B------:R-:W-:Y:S01]  /*6b00*/  FFMA R6, R49.reuse, R51, R6 ;  /* 0x0000003331067223 */ /* 0x040fe20000000006 */
[----:B------:R-:W-:Y:S02]  /*6b10*/  HADD2.F32 R56, -RZ, R57.H1_H1 ;  /* 0x30000039ff387230 */ /* 0x000fe40000004100 */
[C---:B------:R-:W-:Y:S01]  /*6b20*/  FFMA R7, R49.reuse, R52, R7 ;  /* 0x0000003431077223 */ /* 0x040fe20000000007 */
[C---:B------:R-:W-:Y:S01]  /*6b30*/  FFMA R8, R49.reuse, R53, R8 ;  /* 0x0000003531087223 */ /* 0x040fe20000000008 */
[C---:B------:R-:W-:Y:S01]  /*6b40*/  FFMA R9, R49.reuse, R54, R9 ;  /* 0x0000003631097223 */ /* 0x040fe20000000009 */
[----:B------:R-:W-:Y:S02]  /*6b50*/  HADD2.F32 R57, -RZ, R61.H0_H0 ;  /* 0x2000003dff397230 */ /* 0x000fe40000004100 */
[----:B------:R-:W-:Y:S01]  /*6b60*/  FFMA R10, R49, R55, R10 ;  /* 0x00000037310a7223 */ /* 0x000fe2000000000a */
[----:B------:R-:W-:Y:S01]  /*6b70*/  F2FP.SATFINITE.E4M3.F32.PACK_AB_MERGE_C R88, R7, R6, RZ ;  /* 0x000000060758723e */ /* 0x000fe200048070ff */
[----:B------:R-:W-:Y:S02]  /*6b80*/  HADD2.F32 R61, -RZ, R62.H0_H0 ;  /* 0x2000003eff3d7230 */ /* 0x000fe40000004100 */
[----:B------:R-:W-:Y:S01]  /*6b90*/  FMUL R11, R47, R11 ;  /* 0x0000000b2f0b7220 */ /* 0x000fe20000400000 */
[----:B------:R-:W-:Y:S01]  /*6ba0*/  F2FP.F16.E4M3.UNPACK_B R64, R59.H1 ;  /* 0x0000003bff40723e */ /* 0x000fe200030006ff */
[----:B------:R-:W-:Y:S01]  /*6bb0*/  HADD2.F32 R59, -RZ, R60.H0_H0 ;  /* 0x2000003cff3b7230 */ /* 0x000fe20000004100 */
[----:B------:R-:W-:Y:S01]  /*6bc0*/  F2FP.SATFINITE.E4M3.F32.PACK_AB_MERGE_C R88, R5, R4, R88 ;  /* 0x000000040558723e */ /* 0x000fe20004807058 */
[C---:B------:R-:W-:Y:S01]  /*6bd0*/  FFMA R11, R49.reuse, R56, R11 ;  /* 0x00000038310b7223 */ /* 0x040fe2000000000b */
[C---:B------:R-:W-:Y:S01]  /*6be0*/  FFMA R12, R49.reuse, R57, R12 ;  /* 0x00000039310c7223 */ /* 0x040fe2000000000c */
[----:B------:R-:W-:Y:S01]  /*6bf0*/  FFMA R13, R49, R58, R13 ;  /* 0x0000003a310d7223 */ /* 0x000fe2000000000d */
[----:B------:R-:W-:Y:S02]  /*6c00*/  HADD2.F32 R62, -RZ, R62.H1_H1 ;  /* 0x3000003eff3e7230 */ /* 0x000fe40000004100 */
[----:B------:R-:W-:Y:S01]  /*6c10*/  FMUL R14, R47, R14 ;  /* 0x0000000e2f0e7220 */ /* 0x000fe20000400000 */
[----:B------:R-:W-:Y:S01]  /*6c20*/  HADD2.F32 R60, -RZ, R60.H1_H1 ;  /* 0x3000003cff3c7230 */ /* 0x000fe20000004100 */
[----:B------:R-:W-:Y:S01]  /*6c30*/  F2FP.SATFINITE.E4M3.F32.PACK_AB_MERGE_C R89, R11, R10, RZ ;  /* 0x0000000a0b59723e */ /* 0x000fe200048070ff */
[----:B------:R-:W-:Y:S02]  /*6c40*/  HADD2.F32 R51, -RZ, R77.H0_H0 ;  /* 0x2000004dff337230 */ /* 0x000fe40000004100 */
[----:B------:R-:W-:Y:S01]  /*6c50*/  FFMA R14, R49, R59, R14 ;  /* 0x0000003b310e7223 */ /* 0x000fe2000000000e */
[----:B------:R-:W-:Y:S01]  /*6c60*/  FMUL R15, R47, R15 ;  /* 0x0000000f2f0f7220 */ /* 0x000fe20000400000 */
[--C-:B------:R-:W-:Y:S01]  /*6c70*/  HADD2.F32 R63, -RZ, R64.reuse.H0_H0 ;  /* 0x20000040ff3f7230 */ /* 0x100fe20000004100 */
[----:B------:R-:W-:Y:S01]  /*6c80*/  F2FP.SATFINITE.E4M3.F32.PACK_AB_MERGE_C R89, R9, R8, R89 ;  /* 0x000000080959723e */ /* 0x000fe20004807059 */
[----:B------:R-:W-:Y:S02]  /*6c90*/  HADD2.F32 R64, -RZ, R64.H1_H1 ;  /* 0x30000040ff407230 */ /* 0x000fe40000004100 */
[C---:B------:R-:W-:Y:S01]  /*6ca0*/  FFMA R15, R49.reuse, R60, R15 ;  /* 0x0000003c310f7223 */ /* 0x040fe2000000000f */
[C---:B------:R-:W-:Y:S01]  /*6cb0*/  FFMA R16, R49.reuse, R61, R16 ;  /* 0x0000003d31107223 */ /* 0x040fe20000000010 */
[----:B------:R-:W-:Y:S01]  /*6cc0*/  FFMA R17, R49, R62, R17 ;  /* 0x0000003e31117223 */ /* 0x000fe20000000011 */
[C---:B------:R-:W-:Y:S01]  /*6cd0*/  FMUL R18, R47.reuse, R18 ;  /* 0x000000122f127220 */ /* 0x040fe20000400000 */
[C---:B------:R-:W-:Y:S01]  /*6ce0*/  FMUL R19, R47.reuse, R19 ;  /* 0x000000132f137220 */ /* 0x040fe20000400000 */
[--C-:B------:R-:W-:Y:S02]  /*6cf0*/  HADD2.F32 R66, -RZ, R68.reuse.H0_H0 ;  /* 0x20000044ff427230 */ /* 0x100fe40000004100 */
[----:B------:R-:W-:Y:S01]  /*6d00*/  FMUL R3, R47, R22 ;  /* 0x000000162f037220 */ /* 0x000fe20000400000 */
[C---:B------:R-:W-:Y:S01]  /*6d10*/  FFMA R18, R49.reuse, R63, R18 ;  /* 0x0000003f31127223 */ /* 0x040fe20000000012 */
[----:B------:R-:W-:Y:S02]  /*6d20*/  HADD2.F32 R68, -RZ, R68.H1_H1 ;  /* 0x30000044ff447230 */ /* 0x000fe40000004100 */
[----:B------:R-:W-:Y:S01]  /*6d30*/  FFMA R19, R49, R64, R19 ;  /* 0x0000004031137223 */ /* 0x000fe20000000013 */
[----:B------:R-:W-:Y:S01]  /*6d40*/  FMUL R23, R47, R23 ;  /* 0x000000172f177220 */ /* 0x000fe20000400000 */
[C---:B------:R-:W-:Y:S01]  /*6d50*/  FFMA R0, R49.reuse, R65, R0 ;  /* 0x0000004131007223 */ /* 0x040fe20000000000 */
[C---:B------:R-:W-:Y:S01]  /*6d60*/  FFMA R2, R49.reuse, R67, R2 ;  /* 0x0000004331027223 */ /* 0x040fe20000000002 */
[--C-:B------:R-:W-:Y:S02]  /*6d70*/  HADD2.F32 R71, -RZ, R72.reuse.H0_H0 ;  /* 0x20000048ff477230 */ /* 0x100fe40000004100 */
[----:B------:R-:W-:Y:S01]  /*6d80*/  FFMA R3, R49, R66, R3 ;  /* 0x0000004231037223 */ /* 0x000fe20000000003 */
[----:B------:R-:W-:Y:S02]  /*6d90*/  HADD2.F32 R72, -RZ, R72.H1_H1 ;  /* 0x30000048ff487230 */ /* 0x000fe40000004100 */
[----:B------:R-:W-:Y:S01]  /*6da0*/  FMUL R22, R47, R26 ;  /* 0x0000001a2f167220 */ /* 0x000fe20000400000 */
        /* <DEDUP_REMOVED lines=18> */
[----:B------:R-:W-:Y:S01]  /*6ed0*/  F2FP.SATFINITE.E4M3.F32.PACK_AB_MERGE_C R90, R15, R14, RZ ;  /* 0x0000000e0f5a723e */ /* 0x000fe200048070ff */
[----:B------:R-:W-:Y:S01]  /*6ee0*/  FFMA R28, R49, R51, R28 ;  /* 0x00000033311c7223 */ /* 0x000fe2000000001c */
[----:B------:R-:W-:Y:S01]  /*6ef0*/  F2FP.SATFINITE.E4M3.F32.PACK_AB_MERGE_C R91, R19, R18, RZ ;  /* 0x00000012135b723e */ /* 0x000fe200048070ff */
[C---:B------:R-:W-:Y:S01]  /*6f00*/  FFMA R29, R49.reuse, R48, R29 ;  /* 0x00000030311d7223 */ /* 0x040fe2000000001d */
[C---:B------:R-:W-:Y:S01]  /*6f10*/  FFMA R30, R49.reuse, R77, R30 ;  /* 0x0000004d311e7223 */ /* 0x040fe2000000001e */
[----:B------:R-:W-:Y:S01]  /*6f20*/  FFMA R35, R49, R50, R35 ;  /* 0x0000003231237223 */ /* 0x000fe20000000023 */
[----:B------:R-:W-:Y:S02]  /*6f30*/  F2FP.SATFINITE.E4M3.F32.PACK_AB_MERGE_C R90, R13, R12, R90 ;  /* 0x0000000c0d5a723e */ /* 0x000fe4000480705a */
[----:B------:R-:W-:Y:S02]  /*6f40*/  F2FP.SATFINITE.E4M3.F32.PACK_AB_MERGE_C R91, R17, R16, R91 ;  /* 0x00000010115b723e */ /* 0x000fe4000480705b */
[----:B------:R-:W-:Y:S02]  /*6f50*/  F2FP.SATFINITE.E4M3.F32.PACK_AB_MERGE_C R111, R23, R3, RZ ;  /* 0x00000003176f723e */ /* 0x000fe400048070ff */
[----:B------:R-:W-:Y:S01]  /*6f60*/  F2FP.SATFINITE.E4M3.F32.PACK_AB_MERGE_C R113, R27, R22, RZ ;  /* 0x000000161b71723e */ /* 0x000fe200048070ff */
[----:B------:R1:W-:Y:S01]  /*6f70*/  STS.128 [R104+UR47+0x1400], R88 ;  /* 0x0014005868007988 */ /* 0x0003e20008000c2f */
[----:B------:R-:W-:Y:S02]  /*6f80*/  F2FP.SATFINITE.E4M3.F32.PACK_AB_MERGE_C R110, R31, R26, RZ ;  /* 0x0000001a1f6e723e */ /* 0x000fe400048070ff */
[----:B------:R-:W-:Y:S02]  /*6f90*/  F2FP.SATFINITE.E4M3.F32.PACK_AB_MERGE_C R116, R35, R30, RZ ;  /* 0x0000001e2374723e */ /* 0x000fe400048070ff */
[----:B------:R-:W-:Y:S02]  /*6fa0*/  F2FP.SATFINITE.E4M3.F32.PACK_AB_MERGE_C R112, R2, R0, R111 ;  /* 0x000000000270723e */ /* 0x000fe4000480706f */
[----:B------:R-:W-:Y:S02]  /*6fb0*/  F2FP.SATFINITE.E4M3.F32.PACK_AB_MERGE_C R113, R21, R20, R113 ;  /* 0x000000141571723e */ /* 0x000fe40004807071 */
[----:B------:R-:W-:Y:S02]  /*6fc0*/  F2FP.SATFINITE.E4M3.F32.PACK_AB_MERGE_C R114, R25, R24, R110 ;  /* 0x000000181972723e */ /* 0x000fe4000480706e */
[----:B------:R-:W-:Y:S02]  /*6fd0*/  F2FP.SATFINITE.E4M3.F32.PACK_AB_MERGE_C R115, R29, R28, R116 ;  /* 0x0000001c1d73723e */ /* 0x000fe40004807074 */
[----:B------:R-:W-:Y:S03]  /*6fe0*/  IADD3 R110, PT, PT, R44, 0x1, RZ ;  /* 0x000000012c6e7810 */ /* 0x000fe60007ffe0ff */
[----:B------:R1:W-:Y:S01]  /*6ff0*/  STS.128 [R103+0x1010], R112 ;  /* 0x0010107067007388 */ /* 0x0003e20000000c00 */
[----:B------:R-:W-:Y:S01]  /*7000*/  @!PT LDS RZ, [RZ] ;  /* 0x00000000fffff984 */ /* 0x000fe20000000800 */
[----:B------:R-:W-:Y:S01]  /*7010*/  @!PT LDS RZ, [RZ] ;  /* 0x00000000fffff984 */ /* 0x000fe20000000800 */
[----:B------:R-:W-:Y:S01]  /*7020*/  @!PT LDS RZ, [RZ] ;  /* 0x00000000fffff984 */ /* 0x000fe20000000800 */
[----:B------:R-:W-:Y:S01]  /*7030*/  @!PT LDS RZ, [RZ] ;  /* 0x00000000fffff984 */ /* 0x000fe20000000800 */
[----:B------:R3:W-:Y:S07]  /*7040*/  MEMBAR.ALL.CTA ;  /* 0x0000000000007992 */ /* 0x0007ee0000008000 */
[----:B---3--:R-:W3:Y:S02]  /*7050*/  FENCE.VIEW.ASYNC.S ;  /* 0x00000000000073c6 */ /* 0x008ee40000000000 */
[----:B---3--:R-:W-:Y:S06]  /*7060*/  BAR.SYNC.DEFER_BLOCKING 0x1, 0x80 ;  /* 0x0042000000007b1d */ /* 0x008fec0000010000 */
[----:B------:R-:W-:Y:S05]  /*7070*/  @P0 BRA `(.L_x_109) ;  /* 0x0000000000840947 */ /* 0x000fea0003800000 */
[C---:B------:R-:W-:Y:S01]  /*7080*/  ISETP.NE.AND P0, PT, R86.reuse, 0x1, PT ;  /* 0x000000015600780c */ /* 0x040fe20003f05270 */
[----:B------:R-:W-:Y:S01]  /*7090*/  IMAD.SHL.U32 R0, R95, 0x40, RZ ;  /* 0x000000405f007824 */ /* 0x000fe200078e00ff */
[----:B------:R-:W-:Y:S01]  /*70a0*/  R2UR UR9, R93 ;  /* 0x000000005d0972ca */ /* 0x000fe200000e0000 */
[----:B------:R-:W-:Y:S01]  /*70b0*/  UIADD3 UR13, UPT, UPT, UR47, 0x1400, URZ ;  /* 0x000014002f0d7890 */ /* 0x000fe2000fffe0ff */
[----:B------:R-:W-:Y:S01]  /*70c0*/  R2UR UR7, R86 ;  /* 0x00000000560772ca */ /* 0x000fe200000e0000 */
[C---:B------:R-:W-:Y:S01]  /*70d0*/  IMAD.HI.U32 R3, R0.reuse, R87, RZ ;  /* 0x0000005700037227 */ /* 0x040fe200078e00ff */
[C---:B------:R-:W-:Y:S02]  /*70e0*/  R2UR UR10, R0.reuse ;  /* 0x00000000000a72ca */ /* 0x040fe400000e0000 */
[C---:B------:R-:W-:Y:S01]  /*70f0*/  R2UR UR5, R85.reuse ;  /* 0x00000000550572ca */ /* 0x040fe200000e0000 */
[----:B------:R-:W-:Y:S01]  /*7100*/  IMAD.U32 R108, RZ, RZ, UR13 ;  /* 0x0000000dff6c7e24 */ /* 0x000fe2000f8e00ff */
[----:B------:R-:W-:Y:S04]  /*7110*/  SHF.R.U32.HI R3, RZ, R84, R3 ;  /* 0x00000054ff037219 */ /* 0x000fe80000011603 */
[----:B------:R-:W-:Y:S01]  /*7120*/  SEL R3, R0, R3, !P0 ;  /* 0x0000000300037207 */ /* 0x000fe20004000000 */
[----:B------:R-:W-:Y:S01]  /*7130*/  USHF.L.U32 UR9, UR9, 0x6, URZ ;  /* 0x0000000609097899 */ /* 0x000fe200080006ff */
[----:B------:R-:W-:Y:S02]  /*7140*/  ISETP.NE.AND P0, PT, R85, 0x1, PT ;  /* 0x000000015500780c */ /* 0x000fe40003f05270 */
[C---:B------:R-:W-:Y:S01]  /*7150*/  R2UR UR4, R3.reuse ;  /* 0x00000000030472ca */ /* 0x040fe200000e0000 */
[C---:B------:R-:W-:Y:S01]  /*7160*/  IMAD.HI.U32 R2, R3.reuse, R82, RZ ;  /* 0x0000005203027227 */ /* 0x040fe200078e00ff */
[----:B------:R-:W-:Y:S02]  /*7170*/  R2UR UR11, R3 ;  /* 0x00000000030b72ca */ /* 0x000fe400000e0000 */
[----:B------:R-:W-:Y:S01]  /*7180*/  R2UR UR8, R108 ;  /* 0x000000006c0872ca */ /* 0x000fe200000e0000 */
[----:B------:R-:W-:Y:S01]  /*7190*/  IMAD.MOV R4, RZ, RZ, -R3 ;  /* 0x000000ffff047224 */ /* 0x000fe200078e0a03 */
[----:B------:R-:W-:Y:S04]  /*71a0*/  SHF.R.U32.HI R2, RZ, R83, R2 ;  /* 0x00000053ff027219 */ /* 0x000fe80000011602 */
[----:B------:R-:W-:Y:S01]  /*71b0*/  R2UR UR12, R2 ;  /* 0x00000000020c72ca */ /* 0x000fe200000e0000 */
[----:B------:R-:W-:Y:S01]  /*71c0*/  VOTEU.ANY UP0, P0 ;  /* 0x0000000000ff7886 */ /* 0x000fe20000000100 */
[----:B------:R-:W-:Y:S11]  /*71d0*/  R2UR UR6, R4 ;  /* 0x00000000040672ca */ /* 0x000ff600000e0000 */
[----:B------:R-:W-:Y:S02]  /*71e0*/  USEL UR12, UR4, UR12, !UP0 ;  /* 0x0000000c040c7287 */ /* 0x000fe4000c000000 */
[----:B------:R-:W-:Y:S02]  /*71f0*/  UIADD3 UR14, UP0, UPT, UR50, 0x680, URZ ;  /* 0x00000680320e7890 */ /* 0x000fe4000ff1e0ff */
[----:B------:R-:W-:Y:S02]  /*7200*/  UIMAD UR10, UR7, UR6, UR10 ;  /* 0x00000006070a72a4 */ /* 0x000fe4000f8e020a */
[----:B------:R-:W-:Y:S01]  /*7210*/  IMAD R2, RZ, RZ, -UR12 ;  /* 0x8000000cff027e24 */ /* 0x000fe2000f8e02ff */
[----:B------:R-:W-:Y:S04]  /*7220*/  UIADD3.X UR15, UPT, UPT, URZ, UR51, URZ, UP0, !UPT ;  /* 0x00000033ff0f7290 */ /* 0x000fe800087fe4ff */
[----:B------:R-:W-:Y:S11]  /*7230*/  R2UR UR4, R2 ;  /* 0x00000000020472ca */ /* 0x000ff600000e0000 */
[----:B------:R-:W-:Y:S02]  /*7240*/  @!UPT UIADD3 URZ, UPT, UPT, URZ, URZ, URZ ;  /* 0x000000fffffff290 */ /* 0x000fe4000fffe0ff */
[----:B------:R-:W-:Y:S09]  /*7250*/  UIMAD UR11, UR5, UR4, UR11 ;  /* 0x00000004050b72a4 */ /* 0x000ff2000f8e020b */
[----:B------:R3:W-:Y:S01]  /*7260*/  UTMASTG.4D.IM2COL [UR8], [UR14] ;  /* 0x000000080e0073b5 */ /* 0x0007e20008058000 */
[----:B------:R0:W-:Y:S01]  /*7270*/  UTMACMDFLUSH ;  /* 0x00000000000079b7 */ /* 0x0001e20000000000 */
[----:B---3--:R-:W-:Y:S04]  /*7280*/  DEPBAR.LE SB0, 0x0 ;  /* 0x000080000000791a */ /* 0x008fe80000000000 */
.L_x_109:
[----:B------:R-:W-:Y:S05]  /*7290*/  BSYNC.RECONVERGENT B0 ;  /* 0x0000000000007941 */ /* 0x000fea0003800200 */
.L_x_108:
[----:B------:R-:W-:Y:S01]  /*72a0*/  BAR.SYNC.DEFER_BLOCKING 0x1, 0x80 ;  /* 0x0042000000007b1d */ /* 0x000fe20000010000 */
[----:B------:R-:W-:Y:S01]  /*72b0*/  ISETP.NE.AND P1, PT, R109, RZ, PT ;  /* 0x000000ff6d00720c */ /* 0x000fe20003f25270 */
[----:B------:R-:W-:Y:S01]  /*72c0*/  IMAD.IADD R93, R43, 0x1, R79 ;  /* 0x000000012b5d7824 */ /* 0x000fe200078e024f */
[C---:B------:R-:W-:Y:S01]  /*72d0*/  ISETP.NE.AND P0, PT, R110.reuse, 0x2, PT ;  /* 0x000000026e00780c */ /* 0x040fe20003f05270 */
[----:B------:R-:W-:Y:S01]  /*72e0*/  IMAD.IADD R95, R45, 0x1, R92 ;  /* 0x000000012d5f7824 */ /* 0x000fe200078e025c */
[----:B------:R-:W-:Y:S01]  /*72f0*/  LOP3.LUT R101, R101, 0x1, RZ, 0x3c, !PT ;  /* 0x0000000165657812 */ /* 0x000fe200078e3cff */
[----:B------:R-:W-:Y:S01]  /*7300*/  IMAD.MOV.U32 R19, RZ, RZ, R107 ;  /* 0x000000ffff137224 */ /* 0x000fe200078e006b */
[----:B------:R-:W-:Y:S02]  /*7310*/  SEL R3, RZ, 0x1, P0 ;  /* 0x00000001ff037807 */ /* 0x000fe40000000000 */
[----:B------:R-:W-:Y:S02]  /*7320*/  SEL R44, R110, RZ, P0 ;  /* 0x000000ff6e2c7207 */ /* 0x000fe40000000000 */
[----:B------:R-:W-:Y:S03]  /*7330*/  LOP3.LUT R102, R102, R3, RZ, 0x3c, !PT ;  /* 0x0000000366667212 */ /* 0x000fe600078e3cff */
[----:B------:R-:W-:Y:S05]  /*7340*/  @P1 BRA `(.L_x_110) ;  /* 0xffffffe4005c1947 */ /* 0x000fea000383ffff */
[----:B------:R-:W-:Y:S05]  /*7350*/  EXIT ;  /* 0x000000000000794d */ /* 0x000fea0003800000 */
.L_x_20:
[----:B------:R-:W-:Y:S07]  /*7360*/  MOV R2, UR9 ;  /* 0x0000000900027c02 */ /* 0x000fee0008000f00 */
.L_x_111:
[----:B-1----:R1:W2:Y:S02]  /*7370*/  SYNCS.PHASECHK.TRANS64.TRYWAIT P2, [R2+URZ+0xd8], R5 ;  /* 0x0000d805020075a7 */ /* 0x0022a400080411ff */
[----:B--2---:R-:W-:Y:S05]  /*7380*/  @!P2 NANOSLEEP.SYNCS 0x989680 ;  /* 0x009896800000a95d */ /* 0x004fea0003900000 */
[----:B------:R-:W2:Y:S02]  /*7390*/  @!P2 SYNCS.PHASECHK.TRANS64 P2, [R2+URZ+0xd8], R5 ;  /* 0x0000d8050200a5a7 */ /* 0x000ea400080410ff */
[----:B--2---:R-:W-:Y:S05]  /*73a0*/  @!P2 BRA `(.L_x_111) ;  /* 0xfffffffc00f0a947 */ /* 0x004fea000383ffff */
[----:B------:R-:W-:Y:S05]  /*73b0*/  BRA `(.L_x_19) ;  /* 0xffffffa400b07947 */ /* 0x000fea000383ffff */
.L_x_26:
[----:B------:R-:W-:Y:S07]  /*73c0*/  MOV R2, UR17 ;  /* 0x0000001100027c02 */ /* 0x000fee0008000f00 */
.L_x_112:
[----:B-1----:R1:W2:Y:S02]  /*73d0*/  SYNCS.PHASECHK.TRANS64.TRYWAIT P1, [R2+URZ+0xd8], R5 ;  /* 0x0000d805020075a7 */ /* 0x0022a400080211ff */
[----:B--2---:R-:W-:Y:S05]  /*73e0*/  @!P1 NANOSLEEP.SYNCS 0x989680 ;  /* 0x009896800000995d */ /* 0x004fea0003900000 */
[----:B------:R-:W2:Y:S02]  /*73f0*/  @!P1 SYNCS.PHASECHK.TRANS64 P1, [R2+URZ+0xd8], R5 ;  /* 0x0000d805020095a7 */ /* 0x000ea400080210ff */
[----:B--2---:R-:W-:Y:S05]  /*7400*/  @!P1 BRA `(.L_x_112) ;  /* 0xfffffffc00f09947 */ /* 0x004fea000383ffff */
[----:B------:R-:W-:Y:S05]  /*7410*/  BRA `(.L_x_25) ;  /* 0xffffffac00147947 */ /* 0x000fea000383ffff */
.L_x_30:
[----:B-1----:R-:W-:-:S07]  /*7420*/  MOV R2, UR22 ;  /* 0x0000001600027c02 */ /* 0x002fce0008000f00 */
.L_x_113:
[----:B-1----:R1:W4:Y:S02]  /*7430*/  SYNCS.PHASECHK.TRANS64.TRYWAIT P1, [R2+URZ+0x1d0], R3 ;  /* 0x0001d003020075a7 */ /* 0x00232400080211ff */
[----:B----4-:R-:W-:Y:S05]  /*7440*/  @!P1 NANOSLEEP.SYNCS 0x989680 ;  /* 0x009896800000995d */ /* 0x010fea0003900000 */
[----:B------:R-:W4:Y:S02]  /*7450*/  @!P1 SYNCS.PHASECHK.TRANS64 P1, [R2+URZ+0x1d0], R3 ;  /* 0x0001d003020095a7 */ /* 0x000f2400080210ff */
[----:B----4-:R-:W-:Y:S05]  /*7460*/  @!P1 BRA `(.L_x_113) ;  /* 0xfffffffc00f09947 */ /* 0x010fea000383ffff */
[----:B------:R-:W-:Y:S05]  /*7470*/  BRA `(.L_x_114) ;  /* 0xffffffac00d47947 */ /* 0x000fea000383ffff */
.L_x_34:
[----:B------:R-:W-:-:S07]  /*7480*/  MOV R0, UR4 ;  /* 0x0000000400007c02 */ /* 0x000fce0008000f00 */
.L_x_115:
[----:B-1----:R1:W4:Y:S02]  /*7490*/  SYNCS.PHASECHK.TRANS64.TRYWAIT P0, [R0+URZ], R3 ;  /* 0x00000003000075a7 */ /* 0x00232400080011ff */
[----:B----4-:R-:W-:Y:S05]  /*74a0*/  @!P0 NANOSLEEP.SYNCS 0x989680 ;  /* 0x009896800000895d */ /* 0x010fea0003900000 */
[----:B------:R-:W4:Y:S02]  /*74b0*/  @!P0 SYNCS.PHASECHK.TRANS64 P0, [R0+URZ], R3 ;  /* 0x00000003000085a7 */ /* 0x000f2400080010ff */
[----:B----4-:R-:W-:Y:S05]  /*74c0*/  @!P0 BRA `(.L_x_115) ;  /* 0xfffffffc00f08947 */ /* 0x010fea000383ffff */
[----:B------:R-:W-:Y:S05]  /*74d0*/  BRA `(.L_x_116) ;  /* 0xffffffb4002c7947 */ /* 0x000fea000383ffff */
.L_x_35:
[----:B------:R-:W-:-:S07]  /*74e0*/  MOV R0, UR4 ;  /* 0x0000000400007c02 */ /* 0x000fce0008000f00 */
.L_x_117:
[----:B-1----:R1:W4:Y:S02]  /*74f0*/  SYNCS.PHASECHK.TRANS64.TRYWAIT P0, [R0+URZ], R3 ;  /* 0x00000003000075a7 */ /* 0x00232400080011ff */
[----:B----4-:R-:W-:Y:S05]  /*7500*/  @!P0 NANOSLEEP.SYNCS 0x989680 ;  /* 0x009896800000895d */ /* 0x010fea0003900000 */
[----:B------:R-:W4:Y:S02]  /*7510*/  @!P0 SYNCS.PHASECHK.TRANS64 P0, [R0+URZ], R3 ;  /* 0x00000003000085a7 */ /* 0x000f2400080010ff */
[----:B----4-:R-:W-:Y:S05]  /*7520*/  @!P0 BRA `(.L_x_117) ;  /* 0xfffffffc00f08947 */ /* 0x010fea000383ffff */
[----:B------:R-:W-:Y:S05]  /*7530*/  BRA `(.L_x_118) ;  /* 0xffffffb4003c7947 */ /* 0x000fea000383ffff */
.L_x_36:
[----:B------:R-:W-:-:S07]  /*7540*/  MOV R0, UR4 ;  /* 0x0000000400007c02 */ /* 0x000fce0008000f00 */
.L_x_119:
[----:B-1----:R1:W4:Y:S02]  /*7550*/  SYNCS.PHASECHK.TRANS64.TRYWAIT P0, [R0+URZ], R3 ;  /* 0x00000003000075a7 */ /* 0x00232400080011ff */
[----:B----4-:R-:W-:Y:S05]  /*7560*/  @!P0 NANOSLEEP.SYNCS 0x989680 ;  /* 0x009896800000895d */ /* 0x010fea0003900000 */
[----:B------:R-:W4:Y:S02]  /*7570*/  @!P0 SYNCS.PHASECHK.TRANS64 P0, [R0+URZ], R3 ;  /* 0x00000003000085a7 */ /* 0x000f2400080010ff */
[----:B----4-:R-:W-:Y:S05]  /*7580*/  @!P0 BRA `(.L_x_119) ;  /* 0xfffffffc00f08947 */ /* 0x010fea000383ffff */
[----:B------:R-:W-:Y:S05]  /*7590*/  BRA `(.L_x_120) ;  /* 0xffffffb4004c7947 */ /* 0x000fea000383ffff */
.L_x_37:
[----:B------:R-:W-:-:S07]  /*75a0*/  MOV R0, UR4 ;  /* 0x0000000400007c02 */ /* 0x000fce0008000f00 */
.L_x_121:
[----:B-1----:R1:W4:Y:S02]  /*75b0*/  SYNCS.PHASECHK.TRANS64.TRYWAIT P0, [R0+URZ], R3 ;  /* 0x00000003000075a7 */ /* 0x00232400080011ff */
[----:B----4-:R-:W-:Y:S05]  /*75c0*/  @!P0 NANOSLEEP.SYNCS 0x989680 ;  /* 0x009896800000895d */ /* 0x010fea0003900000 */
[----:B------:R-:W4:Y:S02]  /*75d0*/  @!P0 SYNCS.PHASECHK.TRANS64 P0, [R0+URZ], R3 ;  /* 0x00000003000085a7 */ /* 0x000f2400080010ff */
[----:B----4-:R-:W-:Y:S05]  /*75e0*/  @!P0 BRA `(.L_x_121) ;  /* 0xfffffffc00f08947 */ /* 0x010fea000383ffff */
[----:B------:R-:W-:Y:S05]  /*75f0*/  BRA `(.L_x_122) ;  /* 0xffffffb4005c7947 */ /* 0x000fea000383ffff */
.L_x_38:
[----:B------:R-:W-:-:S07]  /*7600*/  MOV R0, UR4 ;  /* 0x0000000400007c02 */ /* 0x000fce0008000f00 */
.L_x_123:
[----:B-1----:R1:W4:Y:S02]  /*7610*/  SYNCS.PHASECHK.TRANS64.TRYWAIT P0, [R0+URZ], R3 ;  /* 0x00000003000075a7 */ /* 0x00232400080011ff */
[----:B----4-:R-:W-:Y:S05]  /*7620*/  @!P0 NANOSLEEP.SYNCS 0x989680 ;  /* 0x009896800000895d */ /* 0x010fea0003900000 */
[----:B------:R-:W4:Y:S02]  /*7630*/  @!P0 SYNCS.PHASECHK.TRANS64 P0, [R0+URZ], R3 ;  /* 0x00000003000085a7 */ /* 0x000f2400080010ff */
[----:B----4-:R-:W-:Y:S05]  /*7640*/  @!P0 BRA `(.L_x_123) ;  /* 0xfffffffc00f08947 */ /* 0x010fea000383ffff */
[----:B------:R-:W-:Y:S05]  /*7650*/  BRA `(.L_x_124) ;  /* 0xffffffb4006c7947 */ /* 0x000fea000383ffff */
.L_x_39:
[----:B------:R-:W-:-:S07]  /*7660*/  MOV R0, UR4 ;  /* 0x0000000400007c02 */ /* 0x000fce0008000f00 */
.L_x_125:
[----:B-1----:R1:W4:Y:S02]  /*7670*/  SYNCS.PHASECHK.TRANS64.TRYWAIT P0, [R0+URZ], R3 ;  /* 0x00000003000075a7 */ /* 0x00232400080011ff */
[----:B----4-:R-:W-:Y:S05]  /*7680*/  @!P0 NANOSLEEP.SYNCS 0x989680 ;  /* 0x009896800000895d */ /* 0x010fea0003900000 */
[----:B------:R-:W4:Y:S02]  /*7690*/  @!P0 SYNCS.PHASECHK.TRANS64 P0, [R0+URZ], R3 ;  /* 0x00000003000085a7 */ /* 0x000f2400080010ff */
[----:B----4-:R-:W-:Y:S05]  /*76a0*/  @!P0 BRA `(.L_x_125) ;  /* 0xfffffffc00f08947 */ /* 0x010fea000383ffff */
[----:B------:R-:W-:Y:S05]  /*76b0*/  BRA `(.L_x_126) ;  /* 0xffffffb4007c7947 */ /* 0x000fea000383ffff */
.L_x_40:
[----:B------:R-:W-:-:S07]  /*76c0*/  MOV R0, UR4 ;  /* 0x0000000400007c02 */ /* 0x000fce0008000f00 */
.L_x_127:
[----:B-1----:R1:W4:Y:S02]  /*76d0*/  SYNCS.PHASECHK.TRANS64.TRYWAIT P0, [R0+URZ], R3 ;  /* 0x00000003000075a7 */ /* 0x00232400080011ff */
[----:B----4-:R-:W-:Y:S05]  /*76e0*/  @!P0 NANOSLEEP.SYNCS 0x989680 ;  /* 0x009896800000895d */ /* 0x010fea0003900000 */
[----:B------:R-:W4:Y:S02]  /*76f0*/  @!P0 SYNCS.PHASECHK.TRANS64 P0, [R0+URZ], R3 ;  /* 0x00000003000085a7 */ /* 0x000f2400080010ff */
[----:B----4-:R-:W-:Y:S05]  /*7700*/  @!P0 BRA `(.L_x_127) ;  /* 0xfffffffc00f08947 */ /* 0x010fea000383ffff */
[----:B------:R-:W-:Y:S05]  /*7710*/  BRA `(.L_x_128) ;  /* 0xffffffb4008c7947 */ /* 0x000fea000383ffff */
.L_x_41:
[----:B------:R-:W-:-:S07]  /*7720*/  MOV R0, UR4 ;  /* 0x0000000400007c02 */ /* 0x000fce0008000f00 */
.L_x_129:
[----:B-1----:R1:W4:Y:S02]  /*7730*/  SYNCS.PHASECHK.TRANS64.TRYWAIT P0, [R0+URZ], R3 ;  /* 0x00000003000075a7 */ /* 0x00232400080011ff */
[----:B----4-:R-:W-:Y:S05]  /*7740*/  @!P0 NANOSLEEP.SYNCS 0x989680 ;  /* 0x009896800000895d */ /* 0x010fea0003900000 */
[----:B------:R-:W4:Y:S02]  /*7750*/  @!P0 SYNCS.PHASECHK.TRANS64 P0, [R0+URZ], R3 ;  /* 0x00000003000085a7 */ /* 0x000f2400080010ff */
[----:B----4-:R-:W-:Y:S05]  /*7760*/  @!P0 BRA `(.L_x_129) ;  /* 0xfffffffc00f08947 */ /* 0x010fea000383ffff */
[----:B------:R-:W-:Y:S05]  /*7770*/  BRA `(.L_x_130) ;  /* 0xffffffb4009c7947 */ /* 0x000fea000383ffff */
.L_x_42:
[----:B------:R-:W-:-:S07]  /*7780*/  MOV R0, UR4 ;  /* 0x0000000400007c02 */ /* 0x000fce0008000f00 */
.L_x_131:
[----:B-1----:R1:W4:Y:S02]  /*7790*/  SYNCS.PHASECHK.TRANS64.TRYWAIT P0, [R0+URZ], R3 ;  /* 0x00000003000075a7 */ /* 0x00232400080011ff */
[----:B----4-:R-:W-:Y:S05]  /*77a0*/  @!P0 NANOSLEEP.SYNCS 0x989680 ;  /* 0x009896800000895d */ /* 0x010fea0003900000 */
[----:B------:R-:W4:Y:S02]  /*77b0*/  @!P0 SYNCS.PHASECHK.TRANS64 P0, [R0+URZ], R3 ;  /* 0x00000003000085a7 */ /* 0x000f2400080010ff */
[----:B----4-:R-:W-:Y:S05]  /*77c0*/  @!P0 BRA `(.L_x_131) ;  /* 0xfffffffc00f08947 */ /* 0x010fea000383ffff */
[----:B------:R-:W-:Y:S05]  /*77d0*/  BRA `(.L_x_132) ;  /* 0xffffffb400ac7947 */ /* 0x000fea000383ffff */
.L_x_43:
[----:B------:R-:W-:-:S07]  /*77e0*/  MOV R0, UR4 ;  /* 0x0000000400007c02 */ /* 0x000fce0008000f00 */
.L_x_133:
[----:B-1----:R1:W4:Y:S02]  /*77f0*/  SYNCS.PHASECHK.TRANS64.TRYWAIT P0, [R0+URZ], R3 ;  /* 0x00000003000075a7 */ /* 0x00232400080011ff */
[----:B----4-:R-:W-:Y:S05]  /*7800*/  @!P0 NANOSLEEP.SYNCS 0x989680 ;  /* 0x009896800000895d */ /* 0x010fea0003900000 */
[----:B------:R-:W4:Y:S02]  /*7810*/  @!P0 SYNCS.PHASECHK.TRANS64 P0, [R0+URZ], R3 ;  /* 0x00000003000085a7 */ /* 0x000f2400080010ff */
[----:B----4-:R-:W-:Y:S05]  /*7820*/  @!P0 BRA `(.L_x_133) ;  /* 0xfffffffc00f08947 */ /* 0x010fea000383ffff */
[----:B------:R-:W-:Y:S05]  /*7830*/  BRA `(.L_x_134) ;  /* 0xffffffb400bc7947 */ /* 0x000fea000383ffff */
.L_x_44:
[----:B------:R-:W-:-:S07]  /*7840*/  MOV R0, UR4 ;  /* 0x0000000400007c02 */ /* 0x000fce0008000f00 */
.L_x_135:
[----:B-1----:R1:W4:Y:S02]  /*7850*/  SYNCS.PHASECHK.TRANS64.TRYWAIT P0, [R0+URZ], R3 ;  /* 0x00000003000075a7 */ /* 0x00232400080011ff */
[----:B----4-:R-:W-:Y:S05]  /*7860*/  @!P0 NANOSLEEP.SYNCS 0x989680 ;  /* 0x009896800000895d */ /* 0x010fea0003900000 */
[----:B------:R-:W4:Y:S02]  /*7870*/  @!P0 SYNCS.PHASECHK.TRANS64 P0, [R0+URZ], R3 ;  /* 0x00000003000085a7 */ /* 0x000f2400080010ff */
[----:B----4-:R-:W-:Y:S05]  /*7880*/  @!P0 BRA `(.L_x_135) ;  /* 0xfffffffc00f08947 */ /* 0x010fea000383ffff */
[----:B------:R-:W-:Y:S05]  /*7890*/  BRA `(.L_x_136) ;  /* 0xffffffb400cc7947 */ /* 0x000fea000383ffff */
.L_x_45:
[----:B------:R-:W-:-:S07]  /*78a0*/  MOV R0, UR4 ;  /* 0x0000000400007c02 */ /* 0x000fce0008000f00 */
.L_x_137:
[----:B-1----:R1:W4:Y:S02]  /*78b0*/  SYNCS.PHASECHK.TRANS64.TRYWAIT P0, [R0+URZ], R3 ;  /* 0x00000003000075a7 */ /* 0x00232400080011ff */
[----:B----4-:R-:W-:Y:S05]  /*78c0*/  @!P0 NANOSLEEP.SYNCS 0x989680 ;  /* 0x009896800000895d */ /* 0x010fea0003900000 */
[----:B------:R-:W4:Y:S02]  /*78d0*/  @!P0 SYNCS.PHASECHK.TRANS64 P0, [R0+URZ], R3 ;  /* 0x00000003000085a7 */ /* 0x000f2400080010ff */
[----:B----4-:R-:W-:Y:S05]  /*78e0*/  @!P0 BRA `(.L_x_137) ;  /* 0xfffffffc00f08947 */ /* 0x010fea000383ffff */
[----:B------:R-:W-:Y:S05]  /*78f0*/  BRA `(.L_x_138) ;  /* 0xffffffb400dc7947 */ /* 0x000fea000383ffff */
.L_x_46:
[----:B------:R-:W-:-:S07]  /*7900*/  MOV R0, UR4 ;  /* 0x0000000400007c02 */ /* 0x000fce0008000f00 */
.L_x_139:
[----:B-1----:R1:W4:Y:S02]  /*7910*/  SYNCS.PHASECHK.TRANS64.TRYWAIT P0, [R0+URZ], R3 ;  /* 0x00000003000075a7 */ /* 0x00232400080011ff */
[----:B----4-:R-:W-:Y:S05]  /*7920*/  @!P0 NANOSLEEP.SYNCS 0x989680 ;  /* 0x009896800000895d */ /* 0x010fea0003900000 */
[----:B------:R-:W4:Y:S02]  /*7930*/  @!P0 SYNCS.PHASECHK.TRANS64 P0, [R0+URZ], R3 ;  /* 0x00000003000085a7 */ /* 0x000f2400080010ff */
[----:B----4-:R-:W-:Y:S05]  /*7940*/  @!P0 BRA `(.L_x_139) ;  /* 0xfffffffc00f08947 */ /* 0x010fea000383ffff */
[----:B------:R-:W-:Y:S05]  /*7950*/  BRA `(.L_x_140) ;  /* 0xffffffb400ec7947 */ /* 0x000fea000383ffff */
.L_x_47:
[----:B------:R-:W-:-:S07]  /*7960*/  MOV R0, UR4 ;  /* 0x0000000400007c02 */ /* 0x000fce0008000f00 */
.L_x_141:
[----:B-1----:R1:W4:Y:S02]  /*7970*/  SYNCS.PHASECHK.TRANS64.TRYWAIT P0, [R0+URZ], R3 ;  /* 0x00000003000075a7 */ /* 0x00232400080011ff */
[----:B----4-:R-:W-:Y:S05]  /*7980*/  @!P0 NANOSLEEP.SYNCS 0x989680 ;  /* 0x009896800000895d */ /* 0x010fea0003900000 */
[----:B------:R-:W4:Y:S02]  /*7990*/  @!P0 SYNCS.PHASECHK.TRANS64 P0, [R0+URZ], R3 ;  /* 0x00000003000085a7 */ /* 0x000f2400080010ff */
[----:B----4-:R-:W-:Y:S05]  /*79a0*/  @!P0 BRA `(.L_x_141) ;  /* 0xfffffffc00f08947 */ /* 0x010fea000383ffff */
[----:B------:R-:W-:Y:S05]  /*79b0*/  BRA `(.L_x_142) ;  /* 0xffffffb400fc7947 */ /* 0x000fea000383ffff */
.L_x_48:
[----:B------:R-:W-:-:S07]  /*79c0*/  MOV R0, UR4 ;  /* 0x0000000400007c02 */ /* 0x000fce0008000f00 */
.L_x_143:
[----:B-1----:R1:W4:Y:S02]  /*79d0*/  SYNCS.PHASECHK.TRANS64.TRYWAIT P0, [R0+URZ], R3 ;  /* 0x00000003000075a7 */ /* 0x00232400080011ff */
[----:B----4-:R-:W-:Y:S05]  /*79e0*/  @!P0 NANOSLEEP.SYNCS 0x989680 ;  /* 0x009896800000895d */ /* 0x010fea0003900000 */
[----:B------:R-:W4:Y:S02]  /*79f0*/  @!P0 SYNCS.PHASECHK.TRANS64 P0, [R0+URZ], R3 ;  /* 0x00000003000085a7 */ /* 0x000f2400080010ff */
[----:B----4-:R-:W-:Y:S05]  /*7a00*/  @!P0 BRA `(.L_x_143) ;  /* 0xfffffffc00f08947 */ /* 0x010fea000383ffff */
[----:B------:R-:W-:Y:S05]  /*7a10*/  BRA `(.L_x_144) ;  /* 0xffffffb8000c7947 */ /* 0x000fea000383ffff */
.L_x_49:
[----:B------:R-:W-:-:S07]  /*7a20*/  MOV R0, UR4 ;  /* 0x0000000400007c02 */ /* 0x000fce0008000f00 */
.L_x_145:
[----:B-1----:R1:W4:Y:S02]  /*7a30*/  SYNCS.PHASECHK.TRANS64.TRYWAIT P0, [R0+URZ], R3 ;  /* 0x00000003000075a7 */ /* 0x00232400080011ff */
[----:B----4-:R-:W-:Y:S05]  /*7a40*/  @!P0 NANOSLEEP.SYNCS 0x989680 ;  /* 0x009896800000895d */ /* 0x010fea0003900000 */
[----:B------:R-:W4:Y:S02]  /*7a50*/  @!P0 SYNCS.PHASECHK.TRANS64 P0, [R0+URZ], R3 ;  /* 0x00000003000085a7 */ /* 0x000f2400080010ff */
[----:B----4-:R-:W-:Y:S05]  /*7a60*/  @!P0 BRA `(.L_x_145) ;  /* 0xfffffffc00f08947 */ /* 0x010fea000383ffff */
[----:B------:R-:W-:Y:S05]  /*7a70*/  BRA `(.L_x_146) ;  /* 0xffffffb8001c7947 */ /* 0x000fea000383ffff */
.L_x_50:
[----:B------:R-:W-:-:S07]  /*7a80*/  MOV R0, UR4 ;  /* 0x0000000400007c02 */ /* 0x000fce0008000f00 */
.L_x_147:
[----:B-1----:R1:W4:Y:S02]  /*7a90*/  SYNCS.PHASECHK.TRANS64.TRYWAIT P0, [R0+URZ], R3 ;  /* 0x00000003000075a7 */ /* 0x00232400080011ff */
[----:B----4-:R-:W-:Y:S05]  /*7aa0*/  @!P0 NANOSLEEP.SYNCS 0x989680 ;  /* 0x009896800000895d */ /* 0x010fea0003900000 */
[----:B------:R-:W4:Y:S02]  /*7ab0*/  @!P0 SYNCS.PHASECHK.TRANS64 P0, [R0+URZ], R3 ;  /* 0x00000003000085a7 */ /* 0x000f2400080010ff */
[----:B----4-:R-:W-:Y:S05]  /*7ac0*/  @!P0 BRA `(.L_x_147) ;  /* 0xfffffffc00f08947 */ /* 0x010fea000383ffff */
[----:B------:R-:W-:Y:S05]  /*7ad0*/  BRA `(.L_x_148) ;  /* 0xffffffb8002c7947 */ /* 0x000fea000383ffff */
.L_x_51:
[----:B------:R-:W-:-:S07]  /*7ae0*/  MOV R0, UR4 ;  /* 0x0000000400007c02 */ /* 0x000fce0008000f00 */
.L_x_149:
[----:B-1----:R1:W4:Y:S02]  /*7af0*/  SYNCS.PHASECHK.TRANS64.TRYWAIT P0, [R0+URZ], R3 ;  /* 0x00000003000075a7 */ /* 0x00232400080011ff */
[----:B----4-:R-:W-:Y:S05]  /*7b00*/  @!P0 NANOSLEEP.SYNCS 0x989680 ;  /* 0x009896800000895d */ /* 0x010fea0003900000 */
[----:B------:R-:W4:Y:S02]  /*7b10*/  @!P0 SYNCS.PHASECHK.TRANS64 P0, [R0+URZ], R3 ;  /* 0x00000003000085a7 */ /* 0x000f2400080010ff */
[----:B----4-:R-:W-:Y:S05]  /*7b20*/  @!P0 BRA `(.L_x_149) ;  /* 0xfffffffc00f08947 */ /* 0x010fea000383ffff */
[----:B------:R-:W-:Y:S05]  /*7b30*/  BRA `(.L_x_150) ;  /* 0xffffffb8003c7947 */ /* 0x000fea000383ffff */
.L_x_52:
[----:B------:R-:W-:-:S07]  /*7b40*/  MOV R0, UR4 ;  /* 0x0000000400007c02 */ /* 0x000fce0008000f00 */
.L_x_151:
[----:B-1----:R1:W4:Y:S02]  /*7b50*/  SYNCS.PHASECHK.TRANS64.TRYWAIT P0, [R0+URZ], R3 ;  /* 0x00000003000075a7 */ /* 0x00232400080011ff */
[----:B----4-:R-:W-:Y:S05]  /*7b60*/  @!P0 NANOSLEEP.SYNCS 0x989680 ;  /* 0x009896800000895d */ /* 0x010fea0003900000 */
[----:B------:R-:W4:Y:S02]  /*7b70*/  @!P0 SYNCS.PHASECHK.TRANS64 P0, [R0+URZ], R3 ;  /* 0x00000003000085a7 */ /* 0x000f2400080010ff */
[----:B----4-:R-:W-:Y:S05]  /*7b80*/  @!P0 BRA `(.L_x_151) ;  /* 0xfffffffc00f08947 */ /* 0x010fea000383ffff */
[----:B------:R-:W-:Y:S05]  /*7b90*/  BRA `(.L_x_152) ;  /* 0xffffffb8004c7947 */ /* 0x000fea000383ffff */
.L_x_53:
[----:B------:R-:W-:-:S07]  /*7ba0*/  MOV R0, UR4 ;  /* 0x0000000400007c02 */ /* 0x000fce0008000f00 */
.L_x_153:
[----:B-1----:R1:W4:Y:S02]  /*7bb0*/  SYNCS.PHASECHK.TRANS64.TRYWAIT P0, [R0+URZ], R3 ;  /* 0x00000003000075a7 */ /* 0x00232400080011ff */
[----:B----4-:R-:W-:Y:S05]  /*7bc0*/  @!P0 NANOSLEEP.SYNCS 0x989680 ;  /* 0x009896800000895d */ /* 0x010fea0003900000 */
[----:B------:R-:W4:Y:S02]  /*7bd0*/  @!P0 SYNCS.PHASECHK.TRANS64 P0, [R0+URZ], R3 ;  /* 0x00000003000085a7 */ /* 0x000f2400080010ff */
[----:B----4-:R-:W-:Y:S05]  /*7be0*/  @!P0 BRA `(.L_x_153) ;  /* 0xfffffffc00f08947 */ /* 0x010fea000383ffff */
[----:B------:R-:W-:Y:S05]  /*7bf0*/  BRA `(.L_x_154) ;  /* 0xffffffb8005c7947 */ /* 0x000fea000383ffff */
.L_x_54:
[----:B------:R-:W-:-:S07]  /*7c00*/  MOV R0, UR4 ;  /* 0x0000000400007c02 */ /* 0x000fce0008000f00 */
.L_x_155:
[----:B-1----:R1:W4:Y:S02]  /*7c10*/  SYNCS.PHASECHK.TRANS64.TRYWAIT P0, [R0+URZ], R3 ;  /* 0x00000003000075a7 */ /* 0x00232400080011ff */
[----:B----4-:R-:W-:Y:S05]  /*7c20*/  @!P0 NANOSLEEP.SYNCS 0x989680 ;  /* 0x009896800000895d */ /* 0x010fea0003900000 */
[----:B------:R-:W4:Y:S02]  /*7c30*/  @!P0 SYNCS.PHASECHK.TRANS64 P0, [R0+URZ], R3 ;  /* 0x00000003000085a7 */ /* 0x000f2400080010ff */
[----:B----4-:R-:W-:Y:S05]  /*7c40*/  @!P0 BRA `(.L_x_155) ;  /* 0xfffffffc00f08947 */ /* 0x010fea000383ffff */
[----:B------:R-:W-:Y:S05]  /*7c50*/  BRA `(.L_x_156) ;  /* 0xffffffb8006c7947 */ /* 0x000fea000383ffff */
.L_x_55:
[----:B------:R-:W-:-:S07]  /*7c60*/  MOV R0, UR4 ;  /* 0x0000000400007c02 */ /* 0x000fce0008000f00 */
.L_x_157:
[----:B-1----:R1:W4:Y:S02]  /*7c70*/  SYNCS.PHASECHK.TRANS64.TRYWAIT P0, [R0+URZ], R3 ;  /* 0x00000003000075a7 */ /* 0x00232400080011ff */
[----:B----4-:R-:W-:Y:S05]  /*7c80*/  @!P0 NANOSLEEP.SYNCS 0x989680 ;  /* 0x009896800000895d */ /* 0x010fea0003900000 */
[----:B------:R-:W4:Y:S02]  /*7c90*/  @!P0 SYNCS.PHASECHK.TRANS64 P0, [R0+URZ], R3 ;  /* 0x00000003000085a7 */ /* 0x000f2400080010ff */
[----:B----4-:R-:W-:Y:S05]  /*7ca0*/  @!P0 BRA `(.L_x_157) ;  /* 0xfffffffc00f08947 */ /* 0x010fea000383ffff */
[----:B------:R-:W-:Y:S05]  /*7cb0*/  BRA `(.L_x_158) ;  /* 0xffffffb8007c7947 */ /* 0x000fea000383ffff */
.L_x_56:
[----:B------:R-:W-:-:S07]  /*7cc0*/  MOV R0, UR4 ;  /* 0x0000000400007c02 */ /* 0x000fce0008000f00 */
.L_x_159:
[----:B-1----:R1:W4:Y:S02]  /*7cd0*/  SYNCS.PHASECHK.TRANS64.TRYWAIT P0, [R0+URZ], R3 ;  /* 0x00000003000075a7 */ /* 0x00232400080011ff */
[----:B----4-:R-:W-:Y:S05]  /*7ce0*/  @!P0 NANOSLEEP.SYNCS 0x989680 ;  /* 0x009896800000895d */ /* 0x010fea0003900000 */
[----:B------:R-:W4:Y:S02]  /*7cf0*/  @!P0 SYNCS.PHASECHK.TRANS64 P0, [R0+URZ], R3 ;  /* 0x00000003000085a7 */ /* 0x000f2400080010ff */
[----:B----4-:R-:W-:Y:S05]  /*7d00*/  @!P0 BRA `(.L_x_159) ;  /* 0xfffffffc00f08947 */ /* 0x010fea000383ffff */
[----:B------:R-:W-:Y:S05]  /*7d10*/  BRA `(.L_x_160) ;  /* 0xffffffb8008c7947 */ /* 0x000fea000383ffff */
.L_x_57:
[----:B------:R-:W-:-:S07]  /*7d20*/  MOV R0, UR4 ;  /* 0x0000000400007c02 */ /* 0x000fce0008000f00 */
.L_x_161:
[----:B-1----:R1:W4:Y:S02]  /*7d30*/  SYNCS.PHASECHK.TRANS64.TRYWAIT P0, [R0+URZ], R3 ;  /* 0x00000003000075a7 */ /* 0x00232400080011ff */
[----:B----4-:R-:W-:Y:S05]  /*7d40*/  @!P0 NANOSLEEP.SYNCS 0x989680 ;  /* 0x009896800000895d */ /* 0x010fea0003900000 */
[----:B------:R-:W4:Y:S02]  /*7d50*/  @!P0 SYNCS.PHASECHK.TRANS64 P0, [R0+URZ], R3 ;  /* 0x00000003000085a7 */ /* 0x000f2400080010ff */
[----:B----4-:R-:W-:Y:S05]  /*7d60*/  @!P0 BRA `(.L_x_161) ;  /* 0xfffffffc00f08947 */ /* 0x010fea000383ffff */
[----:B------:R-:W-:Y:S05]  /*7d70*/  BRA `(.L_x_162) ;  /* 0xffffffb8009c7947 */ /* 0x000fea000383ffff */
.L_x_58:
[----:B------:R-:W-:-:S07]  /*7d80*/  MOV R0, UR4 ;  /* 0x0000000400007c02 */ /* 0x000fce0008000f00 */
.L_x_163:
[----:B-1----:R1:W4:Y:S02]  /*7d90*/  SYNCS.PHASECHK.TRANS64.TRYWAIT P0, [R0+URZ], R3 ;  /* 0x00000003000075a7 */ /* 0x00232400080011ff */
[----:B----4-:R-:W-:Y:S05]  /*7da0*/  @!P0 NANOSLEEP.SYNCS 0x989680 ;  /* 0x009896800000895d */ /* 0x010fea0003900000 */
[----:B------:R-:W4:Y:S02]  /*7db0*/  @!P0 SYNCS.PHASECHK.TRANS64 P0, [R0+URZ], R3 ;  /* 0x00000003000085a7 */ /* 0x000f2400080010ff */
[----:B----4-:R-:W-:Y:S05]  /*7dc0*/  @!P0 BRA `(.L_x_163) ;  /* 0xfffffffc00f08947 */ /* 0x010fea000383ffff */
[----:B------:R-:W-:Y:S05]  /*7dd0*/  BRA `(.L_x_164) ;  /* 0xffffffb800ac7947 */ /* 0x000fea000383ffff */
.L_x_59:
[----:B------:R-:W-:-:S07]  /*7de0*/  MOV R0, UR4 ;  /* 0x0000000400007c02 */ /* 0x000fce0008000f00 */
.L_x_165:
[----:B-1----:R1:W4:Y:S02]  /*7df0*/  SYNCS.PHASECHK.TRANS64.TRYWAIT P0, [R0+URZ], R3 ;  /* 0x00000003000075a7 */ /* 0x00232400080011ff */
[----:B----4-:R-:W-:Y:S05]  /*7e00*/  @!P0 NANOSLEEP.SYNCS 0x989680 ;  /* 0x009896800000895d */ /* 0x010fea0003900000 */
[----:B------:R-:W4:Y:S02]  /*7e10*/  @!P0 SYNCS.PHASECHK.TRANS64 P0, [R0+URZ], R3 ;  /* 0x00000003000085a7 */ /* 0x000f2400080010ff */
[----:B----4-:R-:W-:Y:S05]  /*7e20*/  @!P0 BRA `(.L_x_165) ;  /* 0xfffffffc00f08947 */ /* 0x010fea000383ffff */
[----:B------:R-:W-:Y:S05]  /*7e30*/  BRA `(.L_x_166) ;  /* 0xffffffb800bc7947 */ /* 0x000fea000383ffff */
.L_x_62:
[----:B------:R-:W-:-:S07]  /*7e40*/  MOV R4, UR48 ;  /* 0x0000003000047c02 */ /* 0x000fce0008000f00 */
.L_x_167:
[----:B-1----:R1:W2:Y:S02]  /*7e50*/  SYNCS.PHASECHK.TRANS64.TRYWAIT P1, [R4+URZ+0x1d8], R7 ;  /* 0x0001d807040075a7 */ /* 0x0022a400080211ff */
[----:B--2---:R-:W-:Y:S05]  /*7e60*/  @!P1 NANOSLEEP.SYNCS 0x989680 ;  /* 0x009896800000995d */ /* 0x004fea0003900000 */
[----:B------:R-:W2:Y:S02]  /*7e70*/  @!P1 SYNCS.PHASECHK.TRANS64 P1, [R4+URZ+0x1d8], R7 ;  /* 0x0001d807040095a7 */ /* 0x000ea400080210ff */
[----:B--2---:R-:W-:Y:S05]  /*7e80*/  @!P1 BRA `(.L_x_167) ;  /* 0xfffffffc00f09947 */ /* 0x004fea000383ffff */
[----:B------:R-:W-:Y:S05]  /*7e90*/  BRA `(.L_x_168) ;  /* 0xffffffbc00247947 */ /* 0x000fea000383ffff */
.L_x_63:
[----:B-1----:R-:W-:-:S07]  /*7ea0*/  MOV R4, UR48 ;  /* 0x0000003000047c02 */ /* 0x002fce0008000f00 */
.L_x_169:
[----:B-1----:R1:W2:Y:S02]  /*7eb0*/  SYNCS.PHASECHK.TRANS64.TRYWAIT P1, [R4+URZ+0x1d0], R5 ;  /* 0x0001d005040075a7 */ /* 0x0022a400080211ff */
[----:B--2---:R-:W-:Y:S05]  /*7ec0*/  @!P1 NANOSLEEP.SYNCS 0x989680 ;  /* 0x009896800000995d */ /* 0x004fea0003900000 */
[----:B------:R-:W2:Y:S02]  /*7ed0*/  @!P1 SYNCS.PHASECHK.TRANS64 P1, [R4+URZ+0x1d0], R5 ;  /* 0x0001d005040095a7 */ /* 0x000ea400080210ff */
[----:B--2---:R-:W-:Y:S05]  /*7ee0*/  @!P1 BRA `(.L_x_169) ;  /* 0xfffffffc00f09947 */ /* 0x004fea000383ffff */
[----:B------:R-:W-:Y:S05]  /*7ef0*/  BRA `(.L_x_170) ;  /* 0xffffffbc002c7947 */ /* 0x000fea000383ffff */
.L_x_71:
[----:B------:R-:W-:-:S07]  /*7f00*/  MOV R0, UR6 ;  /* 0x0000000600007c02 */ /* 0x000fce0008000f00 */
.L_x_171:
[----:B-1----:R1:W2:Y:S02]  /*7f10*/  SYNCS.PHASECHK.TRANS64.TRYWAIT P0, [R0+URZ+0x1d0], R5 ;  /* 0x0001d005000075a7 */ /* 0x0022a400080011ff */
[----:B--2---:R-:W-:Y:S05]  /*7f20*/  @!P0 NANOSLEEP.SYNCS 0x989680 ;  /* 0x009896800000895d */ /* 0x004fea0003900000 */
[----:B------:R-:W2:Y:S02]  /*7f30*/  @!P0 SYNCS.PHASECHK.TRANS64 P0, [R0+URZ+0x1d0], R5 ;  /* 0x0001d005000085a7 */ /* 0x000ea400080010ff */
[----:B--2---:R-:W-:Y:S05]  /*7f40*/  @!P0 BRA `(.L_x_171) ;  /* 0xfffffffc00f08947 */ /* 0x004fea000383ffff */
[----:B------:R-:W-:Y:S05]  /*7f50*/  BRA `(.L_x_172) ;  /* 0xffffffc0009c7947 */ /* 0x000fea000383ffff */
.L_x_72:
[----:B------:R-:W-:-:S07]  /*7f60*/  MOV R5, UR8 ;  /* 0x0000000800057c02 */ /* 0x000fce0008000f00 */
.L_x_173:
[----:B-1----:R1:W2:Y:S02]  /*7f70*/  SYNCS.PHASECHK.TRANS64.TRYWAIT P0, [R5+URZ+0x1f0], R0 ;  /* 0x0001f000050075a7 */ /* 0x0022a400080011ff */
[----:B--2---:R-:W-:Y:S05]  /*7f80*/  @!P0 NANOSLEEP.SYNCS 0x989680 ;  /* 0x009896800000895d */ /* 0x004fea0003900000 */
[----:B------:R-:W2:Y:S02]  /*7f90*/  @!P0 SYNCS.PHASECHK.TRANS64 P0, [R5+URZ+0x1f0], R0 ;  /* 0x0001f000050085a7 */ /* 0x000ea400080010ff */
[----:B--2---:R-:W-:Y:S05]  /*7fa0*/  @!P0 BRA `(.L_x_173) ;  /* 0xfffffffc00f08947 */ /* 0x004fea000383ffff */
[----:B------:R-:W-:Y:S05]  /*7fb0*/  BRA `(.L_x_174) ;  /* 0xffffffc000b87947 */ /* 0x000fea000383ffff */
.L_x_75:
[----:B-1----:R-:W-:Y:S07]  /*7fc0*/  MOV R0, UR7 ;  /* 0x0000000700007c02 */ /* 0x002fee0008000f00 */
.L_x_175:
[----:B-1----:R1:W2:Y:S02]  /*7fd0*/  SYNCS.PHASECHK.TRANS64.TRYWAIT P0, [R0+URZ], R5 ;  /* 0x00000005000075a7 */ /* 0x0022a400080011ff */
[----:B--2---:R-:W-:Y:S05]  /*7fe0*/  @!P0 NANOSLEEP.SYNCS 0x989680 ;  /* 0x009896800000895d */ /* 0x004fea0003900000 */
[----:B------:R-:W2:Y:S02]  /*7ff0*/  @!P0 SYNCS.PHASECHK.TRANS64 P0, [R0+URZ], R5 ;  /* 0x00000005000085a7 */ /* 0x000ea400080010ff */
[----:B--2---:R-:W-:Y:S05]  /*8000*/  @!P0 BRA `(.L_x_175) ;  /* 0xfffffffc00f08947 */ /* 0x004fea000383ffff */
[----:B------:R-:W-:Y:S05]  /*8010*/  BRA `(.L_x_74) ;  /* 0xffffffc000dc7947 */ /* 0x000fea000383ffff */
.L_x_78:
[----:B------:R-:W-:-:S07]  /*8020*/  MOV R0, UR5 ;  /* 0x0000000500007c02 */ /* 0x000fce0008000f00 */
.L_x_176:
[----:B-1----:R1:W4:Y:S02]  /*8030*/  SYNCS.PHASECHK.TRANS64.TRYWAIT P0, [R0+URZ], R3 ;  /* 0x00000003000075a7 */ /* 0x00232400080011ff */
[----:B----4-:R-:W-:Y:S05]  /*8040*/  @!P0 NANOSLEEP.SYNCS 0x989680 ;  /* 0x009896800000895d */ /* 0x010fea0003900000 */
[----:B------:R-:W4:Y:S02]  /*8050*/  @!P0 SYNCS.PHASECHK.TRANS64 P0, [R0+URZ], R3 ;  /* 0x00000003000085a7 */ /* 0x000f2400080010ff */
[----:B----4-:R-:W-:Y:S05]  /*8060*/  @!P0 BRA `(.L_x_176) ;  /* 0xfffffffc00f08947 */ /* 0x010fea000383ffff */
[----:B------:R-:W-:Y:S05]  /*8070*/  BRA `(.L_x_177) ;  /* 0xffffffc400a47947 */ /* 0x000fea000383ffff */
.L_x_79:
[----:B------:R-:W-:-:S07]  /*8080*/  MOV R0, UR7 ;  /* 0x0000000700007c02 */ /* 0x000fce0008000f00 */
.L_x_178:
[----:B-1----:R1:W4:Y:S02]  /*8090*/  SYNCS.PHASECHK.TRANS64.TRYWAIT P0, [R0+URZ], R3 ;  /* 0x00000003000075a7 */ /* 0x00232400080011ff */
[----:B----4-:R-:W-:Y:S05]  /*80a0*/  @!P0 NANOSLEEP.SYNCS 0x989680 ;  /* 0x009896800000895d */ /* 0x010fea0003900000 */
[----:B------:R-:W4:Y:S02]  /*80b0*/  @!P0 SYNCS.PHASECHK.TRANS64 P0, [R0+URZ], R3 ;  /* 0x00000003000085a7 */ /* 0x000f2400080010ff */
[----:B----4-:R-:W-:Y:S05]  /*80c0*/  @!P0 BRA `(.L_x_178) ;  /* 0xfffffffc00f08947 */ /* 0x010fea000383ffff */
[----:B------:R-:W-:Y:S05]  /*80d0*/  BRA `(.L_x_179) ;  /* 0xffffffc400b07947 */ /* 0x000fea000383ffff */
.L_x_84:
[----:B------:R-:W-:Y:S07]  /*80e0*/  MOV R0, UR14 ;  /* 0x0000000e00007c02 */ /* 0x000fee0008000f00 */
.L_x_180:
[----:B---3--:R3:W4:Y:S02]  /*80f0*/  SYNCS.PHASECHK.TRANS64.TRYWAIT P0, [R0+URZ+0x1d0], R3 ;  /* 0x0001d003000075a7 */ /* 0x00872400080011ff */
[----:B----4-:R-:W-:Y:S05]  /*8100*/  @!P0 NANOSLEEP.SYNCS 0x989680 ;  /* 0x009896800000895d */ /* 0x010fea0003900000 */
[----:B------:R-:W4:Y:S02]  /*8110*/  @!P0 SYNCS.PHASECHK.TRANS64 P0, [R0+URZ+0x1d0], R3 ;  /* 0x0001d003000085a7 */ /* 0x000f2400080010ff */
[----:B----4-:R-:W-:Y:S05]  /*8120*/  @!P0 BRA `(.L_x_180) ;  /* 0xfffffffc00f08947 */ /* 0x010fea000383ffff */
[----:B------:R-:W-:Y:S05]  /*8130*/  BRA `(.L_x_181) ;  /* 0xffffffc800a87947 */ /* 0x000fea000383ffff */
.L_x_87:
[----:B------:R-:W-:Y:S07]  /*8140*/  MOV R0, UR14 ;  /* 0x0000000e00007c02 */ /* 0x000fee0008000f00 */
.L_x_182:
[----:B-1----:R1:W3:Y:S02]  /*8150*/  SYNCS.PHASECHK.TRANS64.TRYWAIT P0, [R0+URZ+0x1c8], R3 ;  /* 0x0001c803000075a7 */ /* 0x0022e400080011ff */
[----:B---3--:R-:W-:Y:S05]  /*8160*/  @!P0 NANOSLEEP.SYNCS 0x989680 ;  /* 0x009896800000895d */ /* 0x008fea0003900000 */
[----:B------:R-:W3:Y:S02]  /*8170*/  @!P0 SYNCS.PHASECHK.TRANS64 P0, [R0+URZ+0x1c8], R3 ;  /* 0x0001c803000085a7 */ /* 0x000ee400080010ff */
[----:B---3--:R-:W-:Y:S05]  /*8180*/  @!P0 BRA `(.L_x_182) ;  /* 0xfffffffc00f08947 */ /* 0x008fea000383ffff */
[----:B------:R-:W-:Y:S05]  /*8190*/  BRA `(.L_x_86) ;  /* 0xffffffcc00947947 */ /* 0x000fea000383ffff */
.L_x_90:
[----:B------:R-:W-:Y:S07]  /*81a0*/  MOV R0, UR14 ;  /* 0x0000000e00007c02 */ /* 0x000fee0008000f00 */
.L_x_183:
[----:B-1----:R1:W2:Y:S02]  /*81b0*/  SYNCS.PHASECHK.TRANS64.TRYWAIT P2, [R0+URZ+0x1b8], R29 ;  /* 0x0001b81d000075a7 */ /* 0x0022a400080411ff */
[----:B--2---:R-:W-:Y:S05]  /*81c0*/  @!P2 NANOSLEEP.SYNCS 0x989680 ;  /* 0x009896800000a95d */ /* 0x004fea0003900000 */
[----:B------:R-:W2:Y:S02]  /*81d0*/  @!P2 SYNCS.PHASECHK.TRANS64 P2, [R0+URZ+0x1b8], R29 ;  /* 0x0001b81d0000a5a7 */ /* 0x000ea400080410ff */
[----:B--2---:R-:W-:Y:S05]  /*81e0*/  @!P2 BRA `(.L_x_183) ;  /* 0xfffffffc00f0a947 */ /* 0x004fea000383ffff */
[----:B------:R-:W-:Y:S05]  /*81f0*/  BRA `(.L_x_184) ;  /* 0xffffffd0001c7947 */ /* 0x000fea000383ffff */
.L_x_93:
[----:B------:R-:W-:Y:S07]  /*8200*/  MOV R0, UR47 ;  /* 0x0000002f00007c02 */ /* 0x000fee0008000f00 */
.L_x_185:
[----:B-1----:R1:W2:Y:S02]  /*8210*/  SYNCS.PHASECHK.TRANS64.TRYWAIT P0, [R0+URZ+0x1d0], R3 ;  /* 0x0001d003000075a7 */ /* 0x0022a400080011ff */
[----:B--2---:R-:W-:Y:S05]  /*8220*/  @!P0 NANOSLEEP.SYNCS 0x989680 ;  /* 0x009896800000895d */ /* 0x004fea0003900000 */
[----:B------:R-:W2:Y:S02]  /*8230*/  @!P0 SYNCS.PHASECHK.TRANS64 P0, [R0+URZ+0x1d0], R3 ;  /* 0x0001d003000085a7 */ /* 0x000ea400080010ff */
[----:B--2---:R-:W-:Y:S05]  /*8240*/  @!P0 BRA `(.L_x_185) ;  /* 0xfffffffc00f08947 */ /* 0x004fea000383ffff */
[----:B------:R-:W-:Y:S05]  /*8250*/  BRA `(.L_x_186) ;  /* 0xffffffd400a47947 */ /* 0x000fea000383ffff */
.L_x_104:
[----:B-1----:R-:W-:Y:S04]  /*8260*/  MOV R0, UR47 ;  /* 0x0000002f00007c02 */ /* 0x002fe80008000f00 */
[----:B------:R1:W2:Y:S03]  /*8270*/  SYNCS.PHASECHK.TRANS64.TRYWAIT P1, [R0+URZ+0x1b0], R5 ;  /* 0x0001b005000075a7 */ /* 0x0002a600080211ff */
[----:B--2---:R-:W-:Y:S05]  /*8280*/  @!P1 NANOSLEEP.SYNCS 0x989680 ;  /* 0x009896800000995d */ /* 0x004fea0003900000 */
[----:B------:R-:W2:Y:S02]  /*8290*/  @!P1 SYNCS.PHASECHK.TRANS64 P1, [R0+URZ+0x1b0], R5 ;  /* 0x0001b005000095a7 */ /* 0x000ea400080210ff */
[----:B--2---:R-:W-:Y:S05]  /*82a0*/  @!P1 BRA `(.L_x_104) ;  /* 0xfffffffc00ec9947 */ /* 0x004fea000383ffff */
[----:B------:R-:W-:Y:S05]  /*82b0*/  BRA `(.L_x_103) ;  /* 0xffffffe000847947 */ /* 0x000fea000383ffff */
.L_x_106:
[----:B------:R1:W1:Y:S02]  /*82c0*/  SYNCS.PHASECHK.TRANS64.TRYWAIT P1, [R88+URZ+0x1e0], R3 ;  /* 0x0001e003580075a7 */ /* 0x00026400080211ff */
[----:B-1----:R-:W-:Y:S05]  /*82d0*/  @!P1 NANOSLEEP.SYNCS 0x989680 ;  /* 0x009896800000995d */ /* 0x002fea0003900000 */
[----:B------:R-:W1:Y:S02]  /*82e0*/  @!P1 SYNCS.PHASECHK.TRANS64 P1, [R88+URZ+0x1e0], R3 ;  /* 0x0001e003580095a7 */ /* 0x000e6400080210ff */
[----:B-1----:R-:W-:Y:S05]  /*82f0*/  @!P1 BRA `(.L_x_106) ;  /* 0xfffffffc00f09947 */ /* 0x002fea000383ffff */
[----:B------:R-:W-:Y:S05]  /*8300*/  BRA `(.L_x_105) ;  /* 0xffffffe000c07947 */ /* 0x000fea000383ffff */
        .weak           $__internal_0_$__cuda_sm10x_tcgen05_guardrail_trap_col_being_dealloced_not_returned_by_alloc
        .type           $__internal_0_$__cuda_sm10x_tcgen05_guardrail_trap_col_being_dealloced_not_returned_by_alloc,@function
        .size           $__internal_0_$__cuda_sm10x_tcgen05_guardrail_trap_col_being_dealloced_not_returned_by_alloc,($__internal_1_$__cuda_sm10x_tcgen05_guardrail_trap_phase_invalid_during_alloc - $__internal_0_$__cuda_sm10x_tcgen05_guardrail_trap_col_being_dealloced_not_returned_by_alloc)
$__internal_0_$__cuda_sm10x_tcgen05_guardrail_trap_col_being_dealloced_not_returned_by_alloc:
[----:B------:R-:W-:Y:S05]  /*8310*/  BPT.TRAP 0x1 ;  /* 0x000000040000795c */ /* 0x000fea0000300000 */
[----:B------:R-:W-:-:S04]  /*8320*/  MOV R3, 0x0 ;  /* 0x0000000000037802 */ /* 0x000fc80000000f00 */
[----:B------:R-:W-:Y:S05]  /*8330*/  RET.REL.NODEC R2 `(_ZN7cutlass13device_kernelINS_4conv6kernel13ConvUniversalINS1_16ConvProblemShapeILNS1_8OperatorE1ELi2EEENS1_10collective14CollectiveConvINS1_47MainloopSm100TmaUmmaWarpSpecializedImplicitGemmILS5_1ELi27ELi2ELi1ELi2EN4cute5tupleIJNSA_1CILi1EEESD_SD_EEEEENSB_IJNSC_ILi64EEESG_NSB_IJSG_EEEEEENS_12float_e4m3_tESJ_NSA_8TiledMMAINSA_8MMA_AtomIJNSA_10MMA_TraitsINSA_19SM100_MMA_F8F6F4_SSEJSJ_SJ_fSG_SG_NSA_17integral_constantINSA_4UMMA5MajorELSQ_0EEENSO_ISQ_LSQ_1EEENSO_INSP_7ScaleInELST_0EEESU_EEEEEENSA_6LayoutISE_NSB_IJNSC_ILi0EEESY_SY_EEEEENSB_IJNSA_10UnderscoreES11_S11_EEEEENS7_6detail27Sm100ImplicitGemmTileTraitsINSA_20SM90_TMA_LOAD_IM2COLENSA_14ComposedLayoutINSA_7SwizzleILi2ELi4ELi3EEENSA_18smem_ptr_flag_bitsILi8EEENSX_INSB_IJNSC_ILi8EEESG_EEENSB_IJSG_SD_EEEEEEEvEENS15_INSA_13SM90_TMA_LOADENS17_IS19_S1B_NSX_INSB_IJSG_S1C_EEENSB_IJSD_SG_EEEEEEEvEEEENS_8epilogue10collective18CollectiveEpilogueINS1P_23Sm100TmaWarpSpecializedILi1ELi1ELi32ELb0ELb0EEEJSI_NSB_IJNSX_ISG_SD_EES1U_EEESJ_NSB_IJNSB_IJlllEEESD_SY_EEESJ_S1X_NS1P_6fusion15FusionCallbacksIS1T_NS1Y_17LinearCombinationISJ_fSJ_fLNS_15FloatRoundStyleE2EEESI_S1V_JEEENSA_5SM1004TMEM4LOAD26SM100_TMEM_LOAD_16dp32b32xES16_S1G_NSA_39AutoVectorizingCopyWithAssumedAlignmentILi128EEENSA_21SM90_TMA_STORE_IM2COLES1G_S29_S29_EEEvvEEEEvNT_6ParamsE) ;  /* 0xffffff7c02307950 */ /* 0x000fea0003c3ffff */
        .weak           $__internal_1_$__cuda_sm10x_tcgen05_guardrail_trap_phase_invalid_during_alloc
        .type           $__internal_1_$__cuda_sm10x_tcgen05_guardrail_trap_phase_invalid_during_alloc,@function
        .size           $__internal_1_$__cuda_sm10x_tcgen05_guardrail_trap_phase_invalid_during_alloc,($__internal_2_$__cuda_sm10x_tcgen05_guardrail_trap_unallocated_columns_being_dealloced - $__internal_1_$__cuda_sm10x_tcgen05_guardrail_trap_phase_invalid_during_alloc)
$__internal_1_$__cuda_sm10x_tcgen05_guardrail_trap_phase_invalid_during_alloc:
[----:B------:R-:W-:Y:S05]  /*8340*/  BPT.TRAP 0x1 ;  /* 0x000000040000795c */ /* 0x000fea0000300000 */
[----:B------:R-:W-:-:S04]  /*8350*/  HFMA2 R3, -RZ, RZ, 0, 0 ;  /* 0x00000000ff037431 */ /* 0x000fc800000001ff */
[----:B------:R-:W-:Y:S05]  /*8360*/  RET.REL.NODEC R2 `(_ZN7cutlass13device_kernelINS_4conv6kernel13ConvUniversalINS1_16ConvProblemShapeILNS1_8OperatorE1ELi2EEENS1_10collective14CollectiveConvINS1_47MainloopSm100TmaUmmaWarpSpecializedImplicitGemmILS5_1ELi27ELi2ELi1ELi2EN4cute5tupleIJNSA_1CILi1EEESD_SD_EEEEENSB_IJNSC_ILi64EEESG_NSB_IJSG_EEEEEENS_12float_e4m3_tESJ_NSA_8TiledMMAINSA_8MMA_AtomIJNSA_10MMA_TraitsINSA_19SM100_MMA_F8F6F4_SSEJSJ_SJ_fSG_SG_NSA_17integral_constantINSA_4UMMA5MajorELSQ_0EEENSO_ISQ_LSQ_1EEENSO_INSP_7ScaleInELST_0EEESU_EEEEEENSA_6LayoutISE_NSB_IJNSC_ILi0EEESY_SY_EEEEENSB_IJNSA_10UnderscoreES11_S11_EEEEENS7_6detail27Sm100ImplicitGemmTileTraitsINSA_20SM90_TMA_LOAD_IM2COLENSA_14ComposedLayoutINSA_7SwizzleILi2ELi4ELi3EEENSA_18smem_ptr_flag_bitsILi8EEENSX_INSB_IJNSC_ILi8EEESG_EEENSB_IJSG_SD_EEEEEEEvEENS15_INSA_13SM90_TMA_LOADENS17_IS19_S1B_NSX_INSB_IJSG_S1C_EEENSB_IJSD_SG_EEEEEEEvEEEENS_8epilogue10collective18CollectiveEpilogueINS1P_23Sm100TmaWarpSpecializedILi1ELi1ELi32ELb0ELb0EEEJSI_NSB_IJNSX_ISG_SD_EES1U_EEESJ_NSB_IJNSB_IJlllEEESD_SY_EEESJ_S1X_NS1P_6fusion15FusionCallbacksIS1T_NS1Y_17LinearCombinationISJ_fSJ_fLNS_15FloatRoundStyleE2EEESI_S1V_JEEENSA_5SM1004TMEM4LOAD26SM100_TMEM_LOAD_16dp32b32xES16_S1G_NSA_39AutoVectorizingCopyWithAssumedAlignmentILi128EEENSA_21SM90_TMA_STORE_IM2COLES1G_S29_S29_EEEvvEEEEvNT_6ParamsE) ;  /* 0xffffff7c02247950 */ /* 0x000fea0003c3ffff */
        .weak           $__internal_2_$__cuda_sm10x_tcgen05_guardrail_trap_unallocated_columns_being_dealloced
        .type           $__internal_2_$__cuda_sm10x_tcgen05_guardrail_trap_unallocated_columns_being_dealloced,@function
        .size           $__internal_2_$__cuda_sm10x_tcgen05_guardrail_trap_unallocated_columns_being_dealloced,(.L_x_188 - $__internal_2_$__cuda_sm10x_tcgen05_guardrail_trap_unallocated_columns_being_dealloced)
$__internal_2_$__cuda_sm10x_tcgen05_guardrail_trap_unallocated_columns_being_dealloced:
[----:B------:R-:W-:Y:S05]  /*8370*/  BPT.TRAP 0x1 ;  /* 0x000000040000795c */ /* 0x000fea0000300000 */
[----:B------:R-:W-:-:S04]  /*8380*/  MOV R3, 0x0 ;  /* 0x0000000000037802 */ /* 0x000fc80000000f00 */
[----:B------:R-:W-:Y:S05]  /*8390*/  RET.REL.NODEC R2 `(_ZN7cutlass13device_kernelINS_4conv6kernel13ConvUniversalINS1_16ConvProblemShapeILNS1_8OperatorE1ELi2EEENS1_10collective14CollectiveConvINS1_47MainloopSm100TmaUmmaWarpSpecializedImplicitGemmILS5_1ELi27ELi2ELi1ELi2EN4cute5tupleIJNSA_1CILi1EEESD_SD_EEEEENSB_IJNSC_ILi64EEESG_NSB_IJSG_EEEEEENS_12float_e4m3_tESJ_NSA_8TiledMMAINSA_8MMA_AtomIJNSA_10MMA_TraitsINSA_19SM100_MMA_F8F6F4_SSEJSJ_SJ_fSG_SG_NSA_17integral_constantINSA_4UMMA5MajorELSQ_0EEENSO_ISQ_LSQ_1EEENSO_INSP_7ScaleInELST_0EEESU_EEEEEENSA_6LayoutISE_NSB_IJNSC_ILi0EEESY_SY_EEEEENSB_IJNSA_10UnderscoreES11_S11_EEEEENS7_6detail27Sm100ImplicitGemmTileTraitsINSA_20SM90_TMA_LOAD_IM2COLENSA_14ComposedLayoutINSA_7SwizzleILi2ELi4ELi3EEENSA_18smem_ptr_flag_bitsILi8EEENSX_INSB_IJNSC_ILi8EEESG_EEENSB_IJSG_SD_EEEEEEEvEENS15_INSA_13SM90_TMA_LOADENS17_IS19_S1B_NSX_INSB_IJSG_S1C_EEENSB_IJSD_SG_EEEEEEEvEEEENS_8epilogue10collective18CollectiveEpilogueINS1P_23Sm100TmaWarpSpecializedILi1ELi1ELi32ELb0ELb0EEEJSI_NSB_IJNSX_ISG_SD_EES1U_EEESJ_NSB_IJNSB_IJlllEEESD_SY_EEESJ_S1X_NS1P_6fusion15FusionCallbacksIS1T_NS1Y_17LinearCombinationISJ_fSJ_fLNS_15FloatRoundStyleE2EEESI_S1V_JEEENSA_5SM1004TMEM4LOAD26SM100_TMEM_LOAD_16dp32b32xES16_S1G_NSA_39AutoVectorizingCopyWithAssumedAlignmentILi128EEENSA_21SM90_TMA_STORE_IM2COLES1G_S29_S29_EEEvvEEEEvNT_6ParamsE) ;  /* 0xffffff7c02187950 */ /* 0x000fea0003c3ffff */
.L_x_187:
[----:B------:R-:W-:-:S00]  /*83a0*/  BRA `(.L_x_187) ;  /* 0xfffffffc00fc7947 */ /* 0x000fc0000383ffff */
[----:B------:R-:W-:-:S00]  /*83b0*/  NOP ;  /* 0x0000000000007918 */ /* 0x000fc00000000000 */
        /* <DEDUP_REMOVED lines=12> */
.L_x_188:


//--------------------- .nv.global.init           --------------------------
	.section	.nv.global.init,"aw",@progbits
.nv.global.init:
	.type		$str$29,@object
	.size		$str$29,($str$30 - $str$29)
$str$29:
        /*0000*/ 	.byte	0x28, 0x61, 0x64, 0x64, 0x72, 0x65, 0x73, 0x73, 0x20, 0x26, 0x20, 0x6d, 0x61, 0x73, 0x6b, 0x29
        /*0010*/ 	.byte	0x20, 0x3d, 0x3d, 0x20, 0x30, 0x00
	.type		$str$30,@object
	.size		$str$30,($str$28 - $str$30)
$str$30:
        /*0016*/ 	.byte	0x2f, 0x74, 0x6d, 0x70, 0x2f, 0x63, 0x75, 0x74, 0x6c, 0x61, 0x73, 0x73, 0x5f, 0x73, 0x77, 0x65
        /*0026*/ 	.byte	0x65, 0x70, 0x5f, 0x73, 0x72, 0x63, 0x2f, 0x69, 0x6e, 0x63, 0x6c, 0x75, 0x64, 0x65, 0x2f, 0x63
        /*0036*/ 	.byte	0x75, 0x74, 0x65, 0x2f, 0x70, 0x6f, 0x69, 0x6e, 0x74, 0x65, 0x72, 0x5f, 0x66, 0x6c, 0x61, 0x67
        /*0046*/ 	.byte	0x67, 0x65, 0x64, 0x2e, 0x68, 0x70, 0x70, 0x00
	.type		$str$28,@object
	.size		$str$28,($str$27 - $str$28)
$str$28:
        /*004e*/ 	.byte	0x2f, 0x74, 0x6d, 0x70, 0x2f, 0x63, 0x75, 0x74, 0x6c, 0x61, 0x73, 0x73, 0x5f, 0x73, 0x77, 0x65
        /*005e*/ 	.byte	0x65, 0x70, 0x5f, 0x73, 0x72, 0x63, 0x2f, 0x69, 0x6e, 0x63, 0x6c, 0x75, 0x64, 0x65, 0x2f, 0x63
        /*006e*/ 	.byte	0x75, 0x74, 0x65, 0x2f, 0x61, 0x74, 0x6f, 0x6d, 0x2f, 0x63, 0x6f, 0x70, 0x79, 0x5f, 0x74, 0x72
        /*007e*/ 	.byte	0x61, 0x69, 0x74, 0x73, 0x5f, 0x73, 0x6d, 0x31, 0x30, 0x30, 0x2e, 0x68, 0x70, 0x70, 0x00
	.type		$str$27,@object
	.size		$str$27,(__unnamed_1 - $str$27)
$str$27:
        /*008d*/ 	.byte	0x28, 0x28, 0x75, 0x69, 0x6e, 0x74, 0x33, 0x32, 0x5f, 0x74, 0x28, 0x74, 0x68, 0x72, 0x65, 0x61
        /*009d*/ 	.byte	0x64, 0x49, 0x64, 0x78, 0x2e, 0x78, 0x29, 0x20, 0x2f, 0x20, 0x33, 0x32, 0x29, 0x20, 0x25, 0x20
        /*00ad*/ 	.byte	0x34, 0x29, 0x20, 0x3d, 0x3d, 0x20, 0x28, 0x28, 0x28, 0x74, 0x6d, 0x65, 0x6d, 0x5f, 0x61, 0x64
        /*00bd*/ 	.byte	0x64, 0x72, 0x20, 0x3e, 0x3e, 0x20, 0x31, 0x36, 0x29, 0x20, 0x2f, 0x20, 0x33, 0x32, 0x29, 0x20
        /*00cd*/ 	.byte	0x25, 0x20, 0x34, 0x29, 0x00
	.type		__unnamed_1,@object
	.size		__unnamed_1,(__unnamed_2 - __unnamed_1)
__unnamed_1:
        /*00d2*/ 	.byte	0x61, 0x75, 0x74, 0x6f, 0x20, 0x63, 0x75, 0x74, 0x65, 0x3a, 0x3a, 0x61, 0x73, 0x5f, 0x70, 0x6f
        /* <DEDUP_REMOVED lines=24> */
        /*0262*/ 	.byte	0x3c, 0x34, 0x30, 0x39, 0x36, 0x3e, 0x3e, 0x3e, 0x3e, 0x5d, 0x00
	.type		__unnamed_2,@object
	.size		__unnamed_2,(.L_2 - __unnamed_2)
__unnamed_2:
        /* <DEDUP_REMOVED lines=40> */
        /*04ed*/ 	.byte	0x74, 0x65, 0x3a, 0x3a, 0x43, 0x3c, 0x30, 0x3e, 0x3e, 0x3e, 0x3e, 0x5d, 0x00
.L_2:


//--------------------- .nv.shared._ZN7cutlass13device_kernelINS_4conv6kernel13ConvUniversalINS1_16ConvProblemShapeILNS1_8OperatorE1ELi2EEENS1_10collective14CollectiveConvINS1_47MainloopSm100TmaUmmaWarpSpecializedImplicitGemmILS5_1ELi27ELi2ELi1ELi2EN4cute5tupleIJNSA_1CILi1EEESD_SD_EEEEENSB_IJNSC_ILi64EEESG_NSB_IJSG_EEEEEENS_12float_e4m3_tESJ_NSA_8TiledMMAINSA_8MMA_AtomIJNSA_10MMA_TraitsINSA_19SM100_MMA_F8F6F4_SSEJSJ_SJ_fSG_SG_NSA_17integral_constantINSA_4UMMA5MajorELSQ_0EEENSO_ISQ_LSQ_1EEENSO_INSP_7ScaleInELST_0EEESU_EEEEEENSA_6LayoutISE_NSB_IJNSC_ILi0EEESY_SY_EEEEENSB_IJNSA_10UnderscoreES11_S11_EEEEENS7_6detail27Sm100ImplicitGemmTileTraitsINSA_20SM90_TMA_LOAD_IM2COLENSA_14ComposedLayoutINSA_7SwizzleILi2ELi4ELi3EEENSA_18smem_ptr_flag_bitsILi8EEENSX_INSB_IJNSC_ILi8EEESG_EEENSB_IJSG_SD_EEEEEEEvEENS15_INSA_13SM90_TMA_LOADENS17_IS19_S1B_NSX_INSB_IJSG_S1C_EEENSB_IJSD_SG_EEEEEEEvEEEENS_8epilogue10collective18CollectiveEpilogueINS1P_23Sm100TmaWarpSpecializedILi1ELi1ELi32ELb0ELb0EEEJSI_NSB_IJNSX_ISG_SD_EES1U_EEESJ_NSB_IJNSB_IJlllEEESD_SY_EEESJ_S1X_NS1P_6fusion15FusionCallbacksIS1T_NS1Y_17LinearCombinationISJ_fSJ_fLNS_15FloatRoundStyleE2EEESI_S1V_JEEENSA_5SM1004TMEM4LOAD26SM100_TMEM_LOAD_16dp32b32xES16_S1G_NSA_39AutoVectorizingCopyWithAssumedAlignmentILi128EEENSA_21SM90_TMA_STORE_IM2COLES1G_S29_S29_EEEvvEEEEvNT_6ParamsE --------------------------
	.section	.nv.shared._ZN7cutlass13device_kernelINS_4conv6kernel13ConvUniversalINS1_16ConvProblemShapeILNS1_8OperatorE1ELi2EEENS1_10collective14CollectiveConvINS1_47MainloopSm100TmaUmmaWarpSpecializedImplicitGemmILS5_1ELi27ELi2ELi1ELi2EN4cute5tupleIJNSA_1CILi1EEESD_SD_EEEEENSB_IJNSC_ILi64EEESG_NSB_IJSG_EEEEEENS_12float_e4m3_tESJ_NSA_8TiledMMAINSA_8MMA_AtomIJNSA_10MMA_TraitsINSA_19SM100_MMA_F8F6F4_SSEJSJ_SJ_fSG_SG_NSA_17integral_constantINSA_4UMMA5MajorELSQ_0EEENSO_ISQ_LSQ_1EEENSO_INSP_7ScaleInELST_0EEESU_EEEEEENSA_6LayoutISE_NSB_IJNSC_ILi0EEESY_SY_EEEEENSB_IJNSA_10UnderscoreES11_S11_EEEEENS7_6detail27Sm100ImplicitGemmTileTraitsINSA_20SM90_TMA_LOAD_IM2COLENSA_14ComposedLayoutINSA_7SwizzleILi2ELi4ELi3EEENSA_18smem_ptr_flag_bitsILi8EEENSX_INSB_IJNSC_ILi8EEESG_EEENSB_IJSG_SD_EEEEEEEvEENS15_INSA_13SM90_TMA_LOADENS17_IS19_S1B_NSX_INSB_IJSG_S1C_EEENSB_IJSD_SG_EEEEEEEvEEEENS_8epilogue10collective18CollectiveEpilogueINS1P_23Sm100TmaWarpSpecializedILi1ELi1ELi32ELb0ELb0EEEJSI_NSB_IJNSX_ISG_SD_EES1U_EEESJ_NSB_IJNSB_IJlllEEESD_SY_EEESJ_S1X_NS1P_6fusion15FusionCallbacksIS1T_NS1Y_17LinearCombinationISJ_fSJ_fLNS_15FloatRoundStyleE2EEESI_S1V_JEEENSA_5SM1004TMEM4LOAD26SM100_TMEM_LOAD_16dp32b32xES16_S1G_NSA_39AutoVectorizingCopyWithAssumedAlignmentILi128EEENSA_21SM90_TMA_STORE_IM2COLES1G_S29_S29_EEEvvEEEEvNT_6ParamsE,"aw",@nobits
	.sectionflags	@""
	.align	16
	.zero		1024


//--------------------- .nv.shared.reserved.0     --------------------------
	.section	.nv.shared.reserved.0,"aw",@nobits
	.weak		__nv_reservedSMEM_offset_0_alias
	.size		__nv_reservedSMEM_offset_0_alias, 0, 64
	.other		__nv_reservedSMEM_offset_0_alias,@"STO_CUDA_RESERVED_SHARED STV_DEFAULT"
__nv_reservedSMEM_offset_0_alias:
	.zero		0
.nv.shared.reserved.0:
	.zero		64
	.weak		__nv_reservedSMEM_tcgen05_partition
	.type		__nv_reservedSMEM_tcgen05_partition,@object
	.size		__nv_reservedSMEM_tcgen05_partition,(.L_0 - __nv_reservedSMEM_tcgen05_partition)
__nv_reservedSMEM_tcgen05_partition:
	.zero		32
.L_0:


//--------------------- .nv.global                --------------------------
	.section	.nv.global,"aw",@nobits
.nv.global:
	.type		_ZN39_INTERNAL_9093ff22_4_k_cu_3ec06691_31364cute1_E,@object
	.size		_ZN39_INTERNAL_9093ff22_4_k_cu_3ec06691_31364cute1_E,(_ZN39_INTERNAL_9093ff22_4_k_cu_3ec06691_31364cuda3std3__45__cpo6cbeginE - _ZN39_INTERNAL_9093ff22_4_k_cu_3ec06691_31364cute1_E)
_ZN39_INTERNAL_9093ff22_4_k_cu_3ec06691_31364cute1_E:
	.zero		1
	.type		_ZN39_INTERNAL_9093ff22_4_k_cu_3ec06691_31364cuda3std3__45__cpo6cbeginE,@object
	.size		_ZN39_INTERNAL_9093ff22_4_k_cu_3ec06691_31364cuda3std3__45__cpo6cbeginE,(_ZN39_INTERNAL_9093ff22_4_k_cu_3ec06691_31364cuda3std3__48in_placeE - _ZN39_INTERNAL_9093ff22_4_k_cu_3ec06691_31364cuda3std3__45__cpo6cbeginE)
_ZN39_INTERNAL_9093ff22_4_k_cu_3ec06691_31364cuda3std3__45__cpo6cbeginE:
	.zero		1
	.type		_ZN39_INTERNAL_9093ff22_4_k_cu_3ec06691_31364cuda3std3__48in_placeE,@object
	.size		_ZN39_INTERNAL_9093ff22_4_k_cu_3ec06691_31364cuda3std3__48in_placeE,(_ZN39_INTERNAL_9093ff22_4_k_cu_3ec06691_31364cuda3std6ranges3__45__cpo9iter_moveE - _ZN39_INTERNAL_9093ff22_4_k_cu_3ec06691_31364cuda3std3__48in_placeE)
_ZN39_INTERNAL_9093ff22_4_k_cu_3ec06691_31364cuda3std3__48in_placeE:
	.zero		1
	.type		_ZN39_INTERNAL_9093ff22_4_k_cu_3ec06691_31364cuda3std6ranges3__45__cpo9iter_moveE,@object
	.size		_ZN39_INTERNAL_9093ff22_4_k_cu_3ec06691_31364cuda3std6ranges3__45__cpo9iter_moveE,(_ZN39_INTERNAL_9093ff22_4_k_cu_3ec06691_31364cuda3std3__45__cpo5beginE - _ZN39_INTERNAL_9093ff22_4_k_cu_3ec06691_31364cuda3std6ranges3__45__cpo9iter_moveE)
_ZN39_INTERNAL_9093ff22_4_k_cu_3ec06691_31364cuda3std6ranges3__45__cpo9iter_moveE:
	.zero		1
	.type		_ZN39_INTERNAL_9093ff22_4_k_cu_3ec06691_31364cuda3std3__45__cpo5beginE,@object
	.size		_ZN39_INTERNAL_9093ff22_4_k_cu_3ec06691_31364cuda3std3__45__cpo5beginE,(_ZN39_INTERNAL_9093ff22_4_k_cu_3ec06691_31364cuda3std3__441_GLOBAL__N__9093ff22_4_k_cu_3ec06691_31366ignoreE - _ZN39_INTERNAL_9093ff22_4_k_cu_3ec06691_31364cuda3std3__45__cpo5beginE)
_ZN39_INTERNAL_9093ff22_4_k_cu_3ec06691_31364cuda3std3__45__cpo5beginE:
	.zero		1
	.type		_ZN39_INTERNAL_9093ff22_4_k_cu_3ec06691_31364cuda3std3__441_GLOBAL__N__9093ff22_4_k_cu_3ec06691_31366ignoreE,@object
	.size		_ZN39_INTERNAL_9093ff22_4_k_cu_3ec06691_31364cuda3std3__441_GLOBAL__N__9093ff22_4_k_cu_3ec06691_31366ignoreE,(_ZN39_INTERNAL_9093ff22_4_k_cu_3ec06691_31364cute7productE - _ZN39_INTERNAL_9093ff22_4_k_cu_3ec06691_31364cuda3std3__441_GLOBAL__N__9093ff22_4_k_cu_3ec06691_31366ignoreE)
_ZN39_INTERNAL_9093ff22_4_k_cu_3ec06691_31364cuda3std3__441_GLOBAL__N__9093ff22_4_k_cu_3ec06691_31366ignoreE:
	.zero		1
	.type		_ZN39_INTERNAL_9093ff22_4_k_cu_3ec06691_31364cute7productE,@object
	.size		_ZN39_INTERNAL_9093ff22_4_k_cu_3ec06691_31364cute7productE,(_ZN39_INTERNAL_9093ff22_4_k_cu_3ec06691_31364cuda3std3__45__cpo3endE - _ZN39_INTERNAL_9093ff22_4_k_cu_3ec06691_31364cute7productE)
_ZN39_INTERNAL_9093ff22_4_k_cu_3ec06691_31364cute7productE:
	.zero		1
	.type		_ZN39_INTERNAL_9093ff22_4_k_cu_3ec06691_31364cuda3std3__45__cpo3endE,@object
	.size		_ZN39_INTERNAL_9093ff22_4_k_cu_3ec06691_31364cuda3std3__45__cpo3endE,(_ZN39_INTERNAL_9093ff22_4_k_cu_3ec06691_31364cuda3std3__419piecewise_constructE - _ZN39_INTERNAL_9093ff22_4_k_cu_3ec06691_31364cuda3std3__45__cpo3endE)
_ZN39_INTERNAL_9093ff22_4_k_cu_3ec06691_31364cuda3std3__45__cpo3endE:
	.zero		1
	.type		_ZN39_INTERNAL_9093ff22_4_k_cu_3ec06691_31364cuda3std3__419piecewise_constructE,@object
	.size		_ZN39_INTERNAL_9093ff22_4_k_cu_3ec06691_31364cuda3std3__419piecewise_constructE,(_ZN39_INTERNAL_9093ff22_4_k_cu_3ec06691_31364cuda3std3__45__cpo4cendE - _ZN39_INTERNAL_9093ff22_4_k_cu_3ec06691_31364cuda3std3__419piecewise_constructE)
_ZN39_INTERNAL_9093ff22_4_k_cu_3ec06691_31364cuda3std3__419piecewise_constructE:
	.zero		1
	.type		_ZN39_INTERNAL_9093ff22_4_k_cu_3ec06691_31364cuda3std3__45__cpo4cendE,@object
	.size		_ZN39_INTERNAL_9093ff22_4_k_cu_3ec06691_31364cuda3std3__45__cpo4cendE,(_ZN39_INTERNAL_9093ff22_4_k_cu_3ec06691_31364cuda3std6ranges3__45__cpo4swapE - _ZN39_INTERNAL_9093ff22_4_k_cu_3ec06691_31364cuda3std3__45__cpo4cendE)
_ZN39_INTERNAL_9093ff22_4_k_cu_3ec06691_31364cuda3std3__45__cpo4cendE:
	.zero		1
	.type		_ZN39_INTERNAL_9093ff22_4_k_cu_3ec06691_31364cuda3std6ranges3__45__cpo4swapE,@object
	.size		_ZN39_INTERNAL_9093ff22_4_k_cu_3ec06691_31364cuda3std6ranges3__45__cpo4swapE,(.L_10 - _ZN39_INTERNAL_9093ff22_4_k_cu_3ec06691_31364cuda3std6ranges3__45__cpo4swapE)
_ZN39_INTERNAL_9093ff22_4_k_cu_3ec06691_31364cuda3std6ranges3__45__cpo4swapE:
	.zero		1
.L_10:


//--------------------- .nv.constant0._ZN7cutlass13device_kernelINS_4conv6kernel13ConvUniversalINS1_16ConvProblemShapeILNS1_8OperatorE1ELi2EEENS1_10collective14CollectiveConvINS1_47MainloopSm100TmaUmmaWarpSpecializedImplicitGemmILS5_1ELi27ELi2ELi1ELi2EN4cute5tupleIJNSA_1CILi1EEESD_SD_EEEEENSB_IJNSC_ILi64EEESG_NSB_IJSG_EEEEEENS_12float_e4m3_tESJ_NSA_8TiledMMAINSA_8MMA_AtomIJNSA_10MMA_TraitsINSA_19SM100_MMA_F8F6F4_SSEJSJ_SJ_fSG_SG_NSA_17integral_constantINSA_4UMMA5MajorELSQ_0EEENSO_ISQ_LSQ_1EEENSO_INSP_7ScaleInELST_0EEESU_EEEEEENSA_6LayoutISE_NSB_IJNSC_ILi0EEESY_SY_EEEEENSB_IJNSA_10UnderscoreES11_S11_EEEEENS7_6detail27Sm100ImplicitGemmTileTraitsINSA_20SM90_TMA_LOAD_IM2COLENSA_14ComposedLayoutINSA_7SwizzleILi2ELi4ELi3EEENSA_18smem_ptr_flag_bitsILi8EEENSX_INSB_IJNSC_ILi8EEESG_EEENSB_IJSG_SD_EEEEEEEvEENS15_INSA_13SM90_TMA_LOADENS17_IS19_S1B_NSX_INSB_IJSG_S1C_EEENSB_IJSD_SG_EEEEEEEvEEEENS_8epilogue10collective18CollectiveEpilogueINS1P_23Sm100TmaWarpSpecializedILi1ELi1ELi32ELb0ELb0EEEJSI_NSB_IJNSX_ISG_SD_EES1U_EEESJ_NSB_IJNSB_IJlllEEESD_SY_EEESJ_S1X_NS1P_6fusion15FusionCallbacksIS1T_NS1Y_17LinearCombinationISJ_fSJ_fLNS_15FloatRoundStyleE2EEESI_S1V_JEEENSA_5SM1004TMEM4LOAD26SM100_TMEM_LOAD_16dp32b32xES16_S1G_NSA_39AutoVectorizingCopyWithAssumedAlignmentILi128EEENSA_21SM90_TMA_STORE_IM2COLES1G_S29_S29_EEEvvEEEEvNT_6ParamsE --------------------------
	.section	.nv.constant0._ZN7cutlass13device_kernelINS_4conv6kernel13ConvUniversalINS1_16ConvProblemShapeILNS1_8OperatorE1ELi2EEENS1_10collective14CollectiveConvINS1_47MainloopSm100TmaUmmaWarpSpecializedImplicitGemmILS5_1ELi27ELi2ELi1ELi2EN4cute5tupleIJNSA_1CILi1EEESD_SD_EEEEENSB_IJNSC_ILi64EEESG_NSB_IJSG_EEEEEENS_12float_e4m3_tESJ_NSA_8TiledMMAINSA_8MMA_AtomIJNSA_10MMA_TraitsINSA_19SM100_MMA_F8F6F4_SSEJSJ_SJ_fSG_SG_NSA_17integral_constantINSA_4UMMA5MajorELSQ_0EEENSO_ISQ_LSQ_1EEENSO_INSP_7ScaleInELST_0EEESU_EEEEEENSA_6LayoutISE_NSB_IJNSC_ILi0EEESY_SY_EEEEENSB_IJNSA_10UnderscoreES11_S11_EEEEENS7_6detail27Sm100ImplicitGemmTileTraitsINSA_20SM90_TMA_LOAD_IM2COLENSA_14ComposedLayoutINSA_7SwizzleILi2ELi4ELi3EEENSA_18smem_ptr_flag_bitsILi8EEENSX_INSB_IJNSC_ILi8EEESG_EEENSB_IJSG_SD_EEEEEEEvEENS15_INSA_13SM90_TMA_LOADENS17_IS19_S1B_NSX_INSB_IJSG_S1C_EEENSB_IJSD_SG_EEEEEEEvEEEENS_8epilogue10collective18CollectiveEpilogueINS1P_23Sm100TmaWarpSpecializedILi1ELi1ELi32ELb0ELb0EEEJSI_NSB_IJNSX_ISG_SD_EES1U_EEESJ_NSB_IJNSB_IJlllEEESD_SY_EEESJ_S1X_NS1P_6fusion15FusionCallbacksIS1T_NS1Y_17LinearCombinationISJ_fSJ_fLNS_15FloatRoundStyleE2EEESI_S1V_JEEENSA_5SM1004TMEM4LOAD26SM100_TMEM_LOAD_16dp32b32xES16_S1G_NSA_39AutoVectorizingCopyWithAssumedAlignmentILi128EEENSA_21SM90_TMA_STORE_IM2COLES1G_S29_S29_EEEvvEEEEvNT_6ParamsE,"a",@progbits
	.sectionflags	@""
	.align	4
.nv.constant0._ZN7cutlass13device_kernelINS_4conv6kernel13ConvUniversalINS1_16ConvProblemShapeILNS1_8OperatorE1ELi2EEENS1_10collective14CollectiveConvINS1_47MainloopSm100TmaUmmaWarpSpecializedImplicitGemmILS5_1ELi27ELi2ELi1ELi2EN4cute5tupleIJNSA_1CILi1EEESD_SD_EEEEENSB_IJNSC_ILi64EEESG_NSB_IJSG_EEEEEENS_12float_e4m3_tESJ_NSA_8TiledMMAINSA_8MMA_AtomIJNSA_10MMA_TraitsINSA_19SM100_MMA_F8F6F4_SSEJSJ_SJ_fSG_SG_NSA_17integral_constantINSA_4UMMA5MajorELSQ_0EEENSO_ISQ_LSQ_1EEENSO_INSP_7ScaleInELST_0EEESU_EEEEEENSA_6LayoutISE_NSB_IJNSC_ILi0EEESY_SY_EEEEENSB_IJNSA_10UnderscoreES11_S11_EEEEENS7_6detail27Sm100ImplicitGemmTileTraitsINSA_20SM90_TMA_LOAD_IM2COLENSA_14ComposedLayoutINSA_7SwizzleILi2ELi4ELi3EEENSA_18smem_ptr_flag_bitsILi8EEENSX_INSB_IJNSC_ILi8EEESG_EEENSB_IJSG_SD_EEEEEEEvEENS15_INSA_13SM90_TMA_LOADENS17_IS19_S1B_NSX_INSB_IJSG_S1C_EEENSB_IJSD_SG_EEEEEEEvEEEENS_8epilogue10collective18CollectiveEpilogueINS1P_23Sm100TmaWarpSpecializedILi1ELi1ELi32ELb0ELb0EEEJSI_NSB_IJNSX_ISG_SD_EES1U_EEESJ_NSB_IJNSB_IJlllEEESD_SY_EEESJ_S1X_NS1P_6fusion15FusionCallbacksIS1T_NS1Y_17LinearCombinationISJ_fSJ_fLNS_15FloatRoundStyleE2EEESI_S1V_JEEENSA_5SM1004TMEM4LOAD26SM100_TMEM_LOAD_16dp32b32xES16_S1G_NSA_39AutoVectorizingCopyWithAssumedAlignmentILi128EEENSA_21SM90_TMA_STORE_IM2COLES1G_S29_S29_EEEvvEEEEvNT_6ParamsE:
	.zero		2944


//--------------------- SYMBOLS --------------------------

	.type		.nv.reservedSmem.offset0,@object
	.size		.nv.reservedSmem.offset0,0x4
	.type		.nv.reservedSmem.cap,@object
	.size		.nv.reservedSmem.cap,0x4
	.type		__assertfail,@function
